//
// Generated by NVIDIA NVVM Compiler
//
// Compiler Build ID: CL-36424714
// Cuda compilation tools, release 13.0, V13.0.88
// Based on NVVM 20.0.0
//

.version 9.0
.target sm_100
.address_size 64

	// .globl	_Z10naive_gemmPKfS0_Pfiii
// _ZZ10shmem_gemmPKfS0_PfiiiE4sh_a has been demoted
// _ZZ10shmem_gemmPKfS0_PfiiiE4sh_b has been demoted
// _ZZ19buffered_shmem_gemmPKfS0_PfiiiE4sh_a has been demoted
// _ZZ19buffered_shmem_gemmPKfS0_PfiiiE4sh_b has been demoted
// _ZZ17registers_1d_gemmPKfS0_PfiiiE4sh_a has been demoted
// _ZZ17registers_1d_gemmPKfS0_PfiiiE4sh_b has been demoted

.visible .entry _Z10naive_gemmPKfS0_Pfiii(
	.param .u64 .ptr .align 1 _Z10naive_gemmPKfS0_Pfiii_param_0,
	.param .u64 .ptr .align 1 _Z10naive_gemmPKfS0_Pfiii_param_1,
	.param .u64 .ptr .align 1 _Z10naive_gemmPKfS0_Pfiii_param_2,
	.param .u32 _Z10naive_gemmPKfS0_Pfiii_param_3,
	.param .u32 _Z10naive_gemmPKfS0_Pfiii_param_4,
	.param .u32 _Z10naive_gemmPKfS0_Pfiii_param_5
)
{
	.reg .pred 	%p<10>;
	.reg .b32 	%r<40>;
	.reg .b32 	%f<68>;
	.reg .b64 	%rd<53>;

	ld.param.u64 	%rd7, [_Z10naive_gemmPKfS0_Pfiii_param_0];
	ld.param.u64 	%rd8, [_Z10naive_gemmPKfS0_Pfiii_param_1];
	ld.param.u64 	%rd6, [_Z10naive_gemmPKfS0_Pfiii_param_2];
	ld.param.u32 	%r18, [_Z10naive_gemmPKfS0_Pfiii_param_4];
	ld.param.u32 	%r19, [_Z10naive_gemmPKfS0_Pfiii_param_5];
	cvta.to.global.u64 	%rd1, %rd8;
	cvta.to.global.u64 	%rd2, %rd7;
	mov.u32 	%r20, %ctaid.x;
	mov.u32 	%r21, %ntid.x;
	mov.u32 	%r22, %tid.x;
	mad.lo.s32 	%r1, %r20, %r21, %r22;
	mov.u32 	%r23, %ctaid.y;
	mov.u32 	%r24, %ntid.y;
	mov.u32 	%r25, %tid.y;
	mad.lo.s32 	%r2, %r23, %r24, %r25;
	setp.lt.s32 	%p1, %r19, 1;
	mov.f32 	%f67, 0f00000000;
	@%p1 bra 	$L__BB0_12;
	mul.lo.s32 	%r3, %r19, %r2;
	and.b32  	%r4, %r19, 7;
	setp.lt.u32 	%p2, %r19, 8;
	mov.f32 	%f67, 0f00000000;
	mov.b32 	%r38, 0;
	@%p2 bra 	$L__BB0_4;
	and.b32  	%r38, %r19, 2147483640;
	neg.s32 	%r36, %r38;
	shl.b32 	%r7, %r18, 3;
	mul.wide.u32 	%rd9, %r3, 4;
	add.s64 	%rd10, %rd9, %rd2;
	add.s64 	%rd52, %rd10, 16;
	mov.f32 	%f67, 0f00000000;
	mul.wide.s32 	%rd13, %r18, 4;
	mov.u32 	%r35, %r1;
$L__BB0_3:
	.pragma "nounroll";
	ld.global.nc.f32 	%f17, [%rd52+-16];
	mul.wide.s32 	%rd11, %r35, 4;
	add.s64 	%rd12, %rd1, %rd11;
	ld.global.nc.f32 	%f18, [%rd12];
	fma.rn.f32 	%f19, %f17, %f18, %f67;
	ld.global.nc.f32 	%f20, [%rd52+-12];
	add.s64 	%rd14, %rd12, %rd13;
	ld.global.nc.f32 	%f21, [%rd14];
	fma.rn.f32 	%f22, %f20, %f21, %f19;
	ld.global.nc.f32 	%f23, [%rd52+-8];
	add.s64 	%rd15, %rd14, %rd13;
	ld.global.nc.f32 	%f24, [%rd15];
	fma.rn.f32 	%f25, %f23, %f24, %f22;
	ld.global.nc.f32 	%f26, [%rd52+-4];
	add.s64 	%rd16, %rd15, %rd13;
	ld.global.nc.f32 	%f27, [%rd16];
	fma.rn.f32 	%f28, %f26, %f27, %f25;
	ld.global.nc.f32 	%f29, [%rd52];
	add.s64 	%rd17, %rd16, %rd13;
	ld.global.nc.f32 	%f30, [%rd17];
	fma.rn.f32 	%f31, %f29, %f30, %f28;
	ld.global.nc.f32 	%f32, [%rd52+4];
	add.s64 	%rd18, %rd17, %rd13;
	ld.global.nc.f32 	%f33, [%rd18];
	fma.rn.f32 	%f34, %f32, %f33, %f31;
	ld.global.nc.f32 	%f35, [%rd52+8];
	add.s64 	%rd19, %rd18, %rd13;
	ld.global.nc.f32 	%f36, [%rd19];
	fma.rn.f32 	%f37, %f35, %f36, %f34;
	ld.global.nc.f32 	%f38, [%rd52+12];
	add.s64 	%rd20, %rd19, %rd13;
	ld.global.nc.f32 	%f39, [%rd20];
	fma.rn.f32 	%f67, %f38, %f39, %f37;
	add.s32 	%r36, %r36, 8;
	add.s32 	%r35, %r35, %r7;
	add.s64 	%rd52, %rd52, 32;
	setp.ne.s32 	%p3, %r36, 0;
	@%p3 bra 	$L__BB0_3;
$L__BB0_4:
	setp.eq.s32 	%p4, %r4, 0;
	@%p4 bra 	$L__BB0_12;
	and.b32  	%r13, %r19, 3;
	setp.lt.u32 	%p5, %r4, 4;
	@%p5 bra 	$L__BB0_7;
	add.s32 	%r27, %r38, %r3;
	mul.wide.u32 	%rd21, %r27, 4;
	add.s64 	%rd22, %rd2, %rd21;
	ld.global.nc.f32 	%f41, [%rd22];
	mad.lo.s32 	%r28, %r38, %r18, %r1;
	mul.wide.s32 	%rd23, %r28, 4;
	add.s64 	%rd24, %rd1, %rd23;
	ld.global.nc.f32 	%f42, [%rd24];
	fma.rn.f32 	%f43, %f41, %f42, %f67;
	cvt.u64.u32 	%rd25, %r3;
	cvt.u64.u32 	%rd26, %r38;
	add.s64 	%rd27, %rd26, %rd25;
	shl.b64 	%rd28, %rd27, 2;
	add.s64 	%rd29, %rd2, %rd28;
	ld.global.nc.f32 	%f44, [%rd29+4];
	mul.wide.s32 	%rd30, %r18, 4;
	add.s64 	%rd31, %rd24, %rd30;
	ld.global.nc.f32 	%f45, [%rd31];
	fma.rn.f32 	%f46, %f44, %f45, %f43;
	ld.global.nc.f32 	%f47, [%rd29+8];
	add.s64 	%rd32, %rd31, %rd30;
	ld.global.nc.f32 	%f48, [%rd32];
	fma.rn.f32 	%f49, %f47, %f48, %f46;
	ld.global.nc.f32 	%f50, [%rd29+12];
	add.s64 	%rd33, %rd32, %rd30;
	ld.global.nc.f32 	%f51, [%rd33];
	fma.rn.f32 	%f67, %f50, %f51, %f49;
	add.s32 	%r38, %r38, 4;
$L__BB0_7:
	setp.eq.s32 	%p6, %r13, 0;
	@%p6 bra 	$L__BB0_12;
	setp.eq.s32 	%p7, %r13, 1;
	@%p7 bra 	$L__BB0_10;
	add.s32 	%r29, %r38, %r3;
	mul.wide.u32 	%rd34, %r29, 4;
	add.s64 	%rd35, %rd2, %rd34;
	ld.global.nc.f32 	%f53, [%rd35];
	mad.lo.s32 	%r30, %r38, %r18, %r1;
	mul.wide.s32 	%rd36, %r30, 4;
	add.s64 	%rd37, %rd1, %rd36;
	ld.global.nc.f32 	%f54, [%rd37];
	fma.rn.f32 	%f55, %f53, %f54, %f67;
	cvt.u64.u32 	%rd38, %r3;
	cvt.u64.u32 	%rd39, %r38;
	add.s64 	%rd40, %rd39, %rd38;
	shl.b64 	%rd41, %rd40, 2;
	add.s64 	%rd42, %rd2, %rd41;
	ld.global.nc.f32 	%f56, [%rd42+4];
	mul.wide.s32 	%rd43, %r18, 4;
	add.s64 	%rd44, %rd37, %rd43;
	ld.global.nc.f32 	%f57, [%rd44];
	fma.rn.f32 	%f67, %f56, %f57, %f55;
	add.s32 	%r38, %r38, 2;
$L__BB0_10:
	and.b32  	%r31, %r19, 1;
	setp.eq.b32 	%p8, %r31, 1;
	not.pred 	%p9, %p8;
	@%p9 bra 	$L__BB0_12;
	add.s32 	%r32, %r38, %r3;
	mul.wide.u32 	%rd45, %r32, 4;
	add.s64 	%rd46, %rd2, %rd45;
	ld.global.nc.f32 	%f58, [%rd46];
	mad.lo.s32 	%r33, %r38, %r18, %r1;
	mul.wide.s32 	%rd47, %r33, 4;
	add.s64 	%rd48, %rd1, %rd47;
	ld.global.nc.f32 	%f59, [%rd48];
	fma.rn.f32 	%f67, %f58, %f59, %f67;
$L__BB0_12:
	cvta.to.global.u64 	%rd49, %rd6;
	mad.lo.s32 	%r34, %r18, %r2, %r1;
	mul.wide.s32 	%rd50, %r34, 4;
	add.s64 	%rd51, %rd49, %rd50;
	st.global.f32 	[%rd51], %f67;
	ret;

}
	// .globl	_Z10shmem_gemmPKfS0_Pfiii
.visible .entry _Z10shmem_gemmPKfS0_Pfiii(
	.param .u64 .ptr .align 1 _Z10shmem_gemmPKfS0_Pfiii_param_0,
	.param .u64 .ptr .align 1 _Z10shmem_gemmPKfS0_Pfiii_param_1,
	.param .u64 .ptr .align 1 _Z10shmem_gemmPKfS0_Pfiii_param_2,
	.param .u32 _Z10shmem_gemmPKfS0_Pfiii_param_3,
	.param .u32 _Z10shmem_gemmPKfS0_Pfiii_param_4,
	.param .u32 _Z10shmem_gemmPKfS0_Pfiii_param_5
)
{
	.reg .pred 	%p<26>;
	.reg .b32 	%r<66>;
	.reg .b32 	%f<181>;
	.reg .b64 	%rd<21>;
	// demoted variable
	.shared .align 4 .b8 _ZZ10shmem_gemmPKfS0_PfiiiE4sh_a[1024];
	// demoted variable
	.shared .align 4 .b8 _ZZ10shmem_gemmPKfS0_PfiiiE4sh_b[1024];
	ld.param.u64 	%rd5, [_Z10shmem_gemmPKfS0_Pfiii_param_0];
	ld.param.u64 	%rd6, [_Z10shmem_gemmPKfS0_Pfiii_param_1];
	ld.param.u32 	%r34, [_Z10shmem_gemmPKfS0_Pfiii_param_3];
	ld.param.u32 	%r35, [_Z10shmem_gemmPKfS0_Pfiii_param_4];
	ld.param.u32 	%r36, [_Z10shmem_gemmPKfS0_Pfiii_param_5];
	cvta.to.global.u64 	%rd1, %rd6;
	cvta.to.global.u64 	%rd2, %rd5;
	mov.u32 	%r1, %tid.y;
	mov.u32 	%r37, %ntid.y;
	mov.u32 	%r38, %ctaid.y;
	mad.lo.s32 	%r2, %r37, %r38, %r1;
	mov.u32 	%r3, %tid.x;
	mov.u32 	%r39, %ntid.x;
	mov.u32 	%r40, %ctaid.x;
	mad.lo.s32 	%r4, %r39, %r40, %r3;
	setp.lt.s32 	%p1, %r36, 1;
	mov.f32 	%f180, 0f00000000;
	@%p1 bra 	$L__BB1_19;
	shl.b32 	%r42, %r1, 6;
	mov.u32 	%r43, _ZZ10shmem_gemmPKfS0_PfiiiE4sh_a;
	add.s32 	%r5, %r43, %r42;
	shl.b32 	%r44, %r3, 2;
	add.s32 	%r6, %r5, %r44;
	mul.lo.s32 	%r7, %r36, %r2;
	mov.u32 	%r45, _ZZ10shmem_gemmPKfS0_PfiiiE4sh_b;
	add.s32 	%r9, %r45, %r44;
	add.s32 	%r8, %r9, %r42;
	add.s32 	%r10, %r36, -1;
	setp.lt.u32 	%p2, %r36, 17;
	mov.f32 	%f180, 0f00000000;
	mov.b32 	%r65, 0;
	@%p2 bra 	$L__BB1_13;
	shr.u32 	%r47, %r10, 4;
	add.s32 	%r48, %r47, 1;
	add.s32 	%r49, %r1, 16;
	mad.lo.s32 	%r62, %r35, %r49, %r4;
	shl.b32 	%r12, %r35, 5;
	mad.lo.s32 	%r61, %r1, %r35, %r4;
	add.s32 	%r59, %r3, %r7;
	and.b32  	%r50, %r48, 536870910;
	neg.s32 	%r58, %r50;
	mov.f32 	%f180, 0f00000000;
	mov.b32 	%r64, 16;
	mov.u32 	%r60, %r3;
	mov.u32 	%r63, %r1;
$L__BB1_3:
	setp.ge.s32 	%p3, %r2, %r34;
	mul.wide.s32 	%rd7, %r59, 4;
	add.s64 	%rd8, %rd2, %rd7;
	add.s64 	%rd3, %rd8, 64;
	setp.ge.s32 	%p4, %r60, %r36;
	mov.f32 	%f172, 0f00000000;
	or.pred  	%p5, %p3, %p4;
	@%p5 bra 	$L__BB1_5;
	ld.global.nc.f32 	%f172, [%rd3+-64];
$L__BB1_5:
	setp.ge.s32 	%p6, %r4, %r35;
	st.shared.f32 	[%r6], %f172;
	setp.ge.s32 	%p7, %r63, %r36;
	mov.f32 	%f173, 0f00000000;
	or.pred  	%p8, %p6, %p7;
	@%p8 bra 	$L__BB1_7;
	mul.wide.s32 	%rd9, %r61, 4;
	add.s64 	%rd10, %rd1, %rd9;
	ld.global.nc.f32 	%f173, [%rd10];
$L__BB1_7:
	st.shared.f32 	[%r8], %f173;
	bar.sync 	0;
	ld.shared.f32 	%f27, [%r5];
	ld.shared.f32 	%f28, [%r9];
	fma.rn.f32 	%f29, %f27, %f28, %f180;
	ld.shared.f32 	%f30, [%r5+4];
	ld.shared.f32 	%f31, [%r9+64];
	fma.rn.f32 	%f32, %f30, %f31, %f29;
	ld.shared.f32 	%f33, [%r5+8];
	ld.shared.f32 	%f34, [%r9+128];
	fma.rn.f32 	%f35, %f33, %f34, %f32;
	ld.shared.f32 	%f36, [%r5+12];
	ld.shared.f32 	%f37, [%r9+192];
	fma.rn.f32 	%f38, %f36, %f37, %f35;
	ld.shared.f32 	%f39, [%r5+16];
	ld.shared.f32 	%f40, [%r9+256];
	fma.rn.f32 	%f41, %f39, %f40, %f38;
	ld.shared.f32 	%f42, [%r5+20];
	ld.shared.f32 	%f43, [%r9+320];
	fma.rn.f32 	%f44, %f42, %f43, %f41;
	ld.shared.f32 	%f45, [%r5+24];
	ld.shared.f32 	%f46, [%r9+384];
	fma.rn.f32 	%f47, %f45, %f46, %f44;
	ld.shared.f32 	%f48, [%r5+28];
	ld.shared.f32 	%f49, [%r9+448];
	fma.rn.f32 	%f50, %f48, %f49, %f47;
	ld.shared.f32 	%f51, [%r5+32];
	ld.shared.f32 	%f52, [%r9+512];
	fma.rn.f32 	%f53, %f51, %f52, %f50;
	ld.shared.f32 	%f54, [%r5+36];
	ld.shared.f32 	%f55, [%r9+576];
	fma.rn.f32 	%f56, %f54, %f55, %f53;
	ld.shared.f32 	%f57, [%r5+40];
	ld.shared.f32 	%f58, [%r9+640];
	fma.rn.f32 	%f59, %f57, %f58, %f56;
	ld.shared.f32 	%f60, [%r5+44];
	ld.shared.f32 	%f61, [%r9+704];
	fma.rn.f32 	%f62, %f60, %f61, %f59;
	ld.shared.f32 	%f63, [%r5+48];
	ld.shared.f32 	%f64, [%r9+768];
	fma.rn.f32 	%f65, %f63, %f64, %f62;
	ld.shared.f32 	%f66, [%r5+52];
	ld.shared.f32 	%f67, [%r9+832];
	fma.rn.f32 	%f68, %f66, %f67, %f65;
	ld.shared.f32 	%f69, [%r5+56];
	ld.shared.f32 	%f70, [%r9+896];
	fma.rn.f32 	%f71, %f69, %f70, %f68;
	ld.shared.f32 	%f72, [%r5+60];
	ld.shared.f32 	%f73, [%r9+960];
	fma.rn.f32 	%f6, %f72, %f73, %f71;
	bar.sync 	0;
	add.s32 	%r51, %r60, 16;
	setp.ge.s32 	%p10, %r51, %r36;
	mov.f32 	%f174, 0f00000000;
	or.pred  	%p11, %p3, %p10;
	@%p11 bra 	$L__BB1_9;
	ld.global.nc.f32 	%f174, [%rd3];
$L__BB1_9:
	st.shared.f32 	[%r6], %f174;
	add.s32 	%r52, %r63, 16;
	setp.ge.s32 	%p13, %r52, %r36;
	mov.f32 	%f175, 0f00000000;
	or.pred  	%p14, %p6, %p13;
	@%p14 bra 	$L__BB1_11;
	mul.wide.s32 	%rd11, %r62, 4;
	add.s64 	%rd12, %rd1, %rd11;
	ld.global.nc.f32 	%f175, [%rd12];
$L__BB1_11:
	st.shared.f32 	[%r8], %f175;
	bar.sync 	0;
	ld.shared.f32 	%f75, [%r5];
	ld.shared.f32 	%f76, [%r9];
	fma.rn.f32 	%f77, %f75, %f76, %f6;
	ld.shared.f32 	%f78, [%r5+4];
	ld.shared.f32 	%f79, [%r9+64];
	fma.rn.f32 	%f80, %f78, %f79, %f77;
	ld.shared.f32 	%f81, [%r5+8];
	ld.shared.f32 	%f82, [%r9+128];
	fma.rn.f32 	%f83, %f81, %f82, %f80;
	ld.shared.f32 	%f84, [%r5+12];
	ld.shared.f32 	%f85, [%r9+192];
	fma.rn.f32 	%f86, %f84, %f85, %f83;
	ld.shared.f32 	%f87, [%r5+16];
	ld.shared.f32 	%f88, [%r9+256];
	fma.rn.f32 	%f89, %f87, %f88, %f86;
	ld.shared.f32 	%f90, [%r5+20];
	ld.shared.f32 	%f91, [%r9+320];
	fma.rn.f32 	%f92, %f90, %f91, %f89;
	ld.shared.f32 	%f93, [%r5+24];
	ld.shared.f32 	%f94, [%r9+384];
	fma.rn.f32 	%f95, %f93, %f94, %f92;
	ld.shared.f32 	%f96, [%r5+28];
	ld.shared.f32 	%f97, [%r9+448];
	fma.rn.f32 	%f98, %f96, %f97, %f95;
	ld.shared.f32 	%f99, [%r5+32];
	ld.shared.f32 	%f100, [%r9+512];
	fma.rn.f32 	%f101, %f99, %f100, %f98;
	ld.shared.f32 	%f102, [%r5+36];
	ld.shared.f32 	%f103, [%r9+576];
	fma.rn.f32 	%f104, %f102, %f103, %f101;
	ld.shared.f32 	%f105, [%r5+40];
	ld.shared.f32 	%f106, [%r9+640];
	fma.rn.f32 	%f107, %f105, %f106, %f104;
	ld.shared.f32 	%f108, [%r5+44];
	ld.shared.f32 	%f109, [%r9+704];
	fma.rn.f32 	%f110, %f108, %f109, %f107;
	ld.shared.f32 	%f111, [%r5+48];
	ld.shared.f32 	%f112, [%r9+768];
	fma.rn.f32 	%f113, %f111, %f112, %f110;
	ld.shared.f32 	%f114, [%r5+52];
	ld.shared.f32 	%f115, [%r9+832];
	fma.rn.f32 	%f116, %f114, %f115, %f113;
	ld.shared.f32 	%f117, [%r5+56];
	ld.shared.f32 	%f118, [%r9+896];
	fma.rn.f32 	%f119, %f117, %f118, %f116;
	ld.shared.f32 	%f120, [%r5+60];
	ld.shared.f32 	%f121, [%r9+960];
	fma.rn.f32 	%f180, %f120, %f121, %f119;
	bar.sync 	0;
	add.s32 	%r64, %r64, 32;
	add.s32 	%r63, %r63, 32;
	add.s32 	%r62, %r62, %r12;
	add.s32 	%r61, %r61, %r12;
	add.s32 	%r60, %r60, 32;
	add.s32 	%r59, %r59, 32;
	add.s32 	%r58, %r58, 2;
	setp.ne.s32 	%p15, %r58, 0;
	@%p15 bra 	$L__BB1_3;
	add.s32 	%r65, %r64, -16;
$L__BB1_13:
	and.b32  	%r53, %r10, 16;
	setp.ne.s32 	%p16, %r53, 0;
	@%p16 bra 	$L__BB1_19;
	setp.ge.s32 	%p17, %r2, %r34;
	add.s32 	%r32, %r65, %r3;
	add.s32 	%r33, %r65, %r1;
	setp.ge.s32 	%p18, %r32, %r36;
	mov.f32 	%f178, 0f00000000;
	or.pred  	%p19, %p17, %p18;
	@%p19 bra 	$L__BB1_16;
	add.s32 	%r55, %r32, %r7;
	mul.wide.s32 	%rd13, %r55, 4;
	add.s64 	%rd14, %rd2, %rd13;
	ld.global.nc.f32 	%f178, [%rd14];
$L__BB1_16:
	setp.ge.s32 	%p20, %r4, %r35;
	st.shared.f32 	[%r6], %f178;
	setp.ge.s32 	%p21, %r33, %r36;
	mov.f32 	%f179, 0f00000000;
	or.pred  	%p22, %p20, %p21;
	@%p22 bra 	$L__BB1_18;
	mad.lo.s32 	%r56, %r33, %r35, %r4;
	mul.wide.s32 	%rd15, %r56, 4;
	add.s64 	%rd16, %rd1, %rd15;
	ld.global.nc.f32 	%f179, [%rd16];
$L__BB1_18:
	st.shared.f32 	[%r8], %f179;
	bar.sync 	0;
	ld.shared.f32 	%f124, [%r5];
	ld.shared.f32 	%f125, [%r9];
	fma.rn.f32 	%f126, %f124, %f125, %f180;
	ld.shared.f32 	%f127, [%r5+4];
	ld.shared.f32 	%f128, [%r9+64];
	fma.rn.f32 	%f129, %f127, %f128, %f126;
	ld.shared.f32 	%f130, [%r5+8];
	ld.shared.f32 	%f131, [%r9+128];
	fma.rn.f32 	%f132, %f130, %f131, %f129;
	ld.shared.f32 	%f133, [%r5+12];
	ld.shared.f32 	%f134, [%r9+192];
	fma.rn.f32 	%f135, %f133, %f134, %f132;
	ld.shared.f32 	%f136, [%r5+16];
	ld.shared.f32 	%f137, [%r9+256];
	fma.rn.f32 	%f138, %f136, %f137, %f135;
	ld.shared.f32 	%f139, [%r5+20];
	ld.shared.f32 	%f140, [%r9+320];
	fma.rn.f32 	%f141, %f139, %f140, %f138;
	ld.shared.f32 	%f142, [%r5+24];
	ld.shared.f32 	%f143, [%r9+384];
	fma.rn.f32 	%f144, %f142, %f143, %f141;
	ld.shared.f32 	%f145, [%r5+28];
	ld.shared.f32 	%f146, [%r9+448];
	fma.rn.f32 	%f147, %f145, %f146, %f144;
	ld.shared.f32 	%f148, [%r5+32];
	ld.shared.f32 	%f149, [%r9+512];
	fma.rn.f32 	%f150, %f148, %f149, %f147;
	ld.shared.f32 	%f151, [%r5+36];
	ld.shared.f32 	%f152, [%r9+576];
	fma.rn.f32 	%f153, %f151, %f152, %f150;
	ld.shared.f32 	%f154, [%r5+40];
	ld.shared.f32 	%f155, [%r9+640];
	fma.rn.f32 	%f156, %f154, %f155, %f153;
	ld.shared.f32 	%f157, [%r5+44];
	ld.shared.f32 	%f158, [%r9+704];
	fma.rn.f32 	%f159, %f157, %f158, %f156;
	ld.shared.f32 	%f160, [%r5+48];
	ld.shared.f32 	%f161, [%r9+768];
	fma.rn.f32 	%f162, %f160, %f161, %f159;
	ld.shared.f32 	%f163, [%r5+52];
	ld.shared.f32 	%f164, [%r9+832];
	fma.rn.f32 	%f165, %f163, %f164, %f162;
	ld.shared.f32 	%f166, [%r5+56];
	ld.shared.f32 	%f167, [%r9+896];
	fma.rn.f32 	%f168, %f166, %f167, %f165;
	ld.shared.f32 	%f169, [%r5+60];
	ld.shared.f32 	%f170, [%r9+960];
	fma.rn.f32 	%f180, %f169, %f170, %f168;
	bar.sync 	0;
$L__BB1_19:
	setp.ge.s32 	%p23, %r2, %r34;
	setp.ge.s32 	%p24, %r4, %r35;
	or.pred  	%p25, %p23, %p24;
	@%p25 bra 	$L__BB1_21;
	ld.param.u64 	%rd20, [_Z10shmem_gemmPKfS0_Pfiii_param_2];
	mad.lo.s32 	%r57, %r35, %r2, %r4;
	cvta.to.global.u64 	%rd17, %rd20;
	mul.wide.s32 	%rd18, %r57, 4;
	add.s64 	%rd19, %rd17, %rd18;
	st.global.f32 	[%rd19], %f180;
$L__BB1_21:
	ret;

}
	// .globl	_Z19buffered_shmem_gemmPKfS0_Pfiii
.visible .entry _Z19buffered_shmem_gemmPKfS0_Pfiii(
	.param .u64 .ptr .align 1 _Z19buffered_shmem_gemmPKfS0_Pfiii_param_0,
	.param .u64 .ptr .align 1 _Z19buffered_shmem_gemmPKfS0_Pfiii_param_1,
	.param .u64 .ptr .align 1 _Z19buffered_shmem_gemmPKfS0_Pfiii_param_2,
	.param .u32 _Z19buffered_shmem_gemmPKfS0_Pfiii_param_3,
	.param .u32 _Z19buffered_shmem_gemmPKfS0_Pfiii_param_4,
	.param .u32 _Z19buffered_shmem_gemmPKfS0_Pfiii_param_5
)
{
	.reg .pred 	%p<19>;
	.reg .b32 	%r<69>;
	.reg .b32 	%f<59>;
	.reg .b64 	%rd<17>;
	// demoted variable
	.shared .align 4 .b8 _ZZ19buffered_shmem_gemmPKfS0_PfiiiE4sh_a[2048];
	// demoted variable
	.shared .align 4 .b8 _ZZ19buffered_shmem_gemmPKfS0_PfiiiE4sh_b[2048];
	ld.param.u64 	%rd4, [_Z19buffered_shmem_gemmPKfS0_Pfiii_param_0];
	ld.param.u64 	%rd5, [_Z19buffered_shmem_gemmPKfS0_Pfiii_param_1];
	ld.param.u64 	%rd3, [_Z19buffered_shmem_gemmPKfS0_Pfiii_param_2];
	ld.param.u32 	%r24, [_Z19buffered_shmem_gemmPKfS0_Pfiii_param_3];
	ld.param.u32 	%r25, [_Z19buffered_shmem_gemmPKfS0_Pfiii_param_4];
	ld.param.u32 	%r26, [_Z19buffered_shmem_gemmPKfS0_Pfiii_param_5];
	cvta.to.global.u64 	%rd1, %rd5;
	cvta.to.global.u64 	%rd2, %rd4;
	mov.u32 	%r65, %tid.y;
	mov.u32 	%r27, %ntid.y;
	mov.u32 	%r28, %ctaid.y;
	mad.lo.s32 	%r2, %r27, %r28, %r65;
	mov.u32 	%r63, %tid.x;
	mov.u32 	%r29, %ntid.x;
	mov.u32 	%r30, %ctaid.x;
	mad.lo.s32 	%r4, %r29, %r30, %r63;
	setp.ge.s32 	%p1, %r2, %r24;
	setp.ge.s32 	%p2, %r63, %r26;
	shl.b32 	%r31, %r65, 6;
	mov.u32 	%r32, _ZZ19buffered_shmem_gemmPKfS0_PfiiiE4sh_a;
	add.s32 	%r5, %r32, %r31;
	shl.b32 	%r33, %r63, 2;
	add.s32 	%r6, %r5, %r33;
	or.pred  	%p3, %p1, %p2;
	@%p3 bra 	$L__BB2_2;
	mad.lo.s32 	%r35, %r26, %r2, %r63;
	mul.wide.u32 	%rd6, %r35, 4;
	add.s64 	%rd7, %rd2, %rd6;
	ld.global.nc.f32 	%f4, [%rd7];
	st.shared.f32 	[%r6], %f4;
	bra.uni 	$L__BB2_3;
$L__BB2_2:
	mov.b32 	%r34, 0;
	st.shared.u32 	[%r6], %r34;
$L__BB2_3:
	setp.ge.s32 	%p4, %r4, %r25;
	setp.ge.s32 	%p5, %r65, %r26;
	mov.u32 	%r37, _ZZ19buffered_shmem_gemmPKfS0_PfiiiE4sh_b;
	add.s32 	%r38, %r37, %r31;
	add.s32 	%r7, %r38, %r33;
	or.pred  	%p6, %p4, %p5;
	@%p6 bra 	$L__BB2_5;
	mad.lo.s32 	%r41, %r25, %r65, %r4;
	mul.wide.u32 	%rd8, %r41, 4;
	add.s64 	%rd9, %rd1, %rd8;
	ld.global.nc.f32 	%f5, [%rd9];
	st.shared.f32 	[%r7], %f5;
	bra.uni 	$L__BB2_6;
$L__BB2_5:
	mov.b32 	%r40, 0;
	st.shared.u32 	[%r7], %r40;
$L__BB2_6:
	bar.sync 	0;
	setp.lt.s32 	%p7, %r26, 1;
	mov.f32 	%f58, 0f00000000;
	@%p7 bra 	$L__BB2_16;
	add.s32 	%r8, %r37, %r33;
	add.s32 	%r45, %r65, 16;
	mad.lo.s32 	%r66, %r25, %r45, %r4;
	shl.b32 	%r10, %r25, 4;
	mad.lo.s32 	%r46, %r26, %r2, %r63;
	add.s32 	%r64, %r46, 16;
	mov.f32 	%f58, 0f00000000;
	mov.b32 	%r67, 0;
	mov.u32 	%r68, %r67;
$L__BB2_8:
	mov.u32 	%r17, %r68;
	xor.b32  	%r68, %r17, 1;
	add.s32 	%r67, %r67, 16;
	setp.ge.s32 	%p8, %r67, %r26;
	@%p8 bra 	$L__BB2_15;
	setp.ge.s32 	%p9, %r2, %r24;
	add.s32 	%r47, %r63, 16;
	setp.ge.s32 	%p10, %r47, %r26;
	or.pred  	%p11, %p9, %p10;
	@%p11 bra 	$L__BB2_11;
	mul.wide.s32 	%rd10, %r64, 4;
	add.s64 	%rd11, %rd2, %rd10;
	ld.global.nc.f32 	%f8, [%rd11];
	shl.b32 	%r51, %r68, 10;
	add.s32 	%r52, %r6, %r51;
	st.shared.f32 	[%r52], %f8;
	bra.uni 	$L__BB2_12;
$L__BB2_11:
	shl.b32 	%r48, %r68, 10;
	add.s32 	%r49, %r6, %r48;
	mov.b32 	%r50, 0;
	st.shared.u32 	[%r49], %r50;
$L__BB2_12:
	setp.ge.s32 	%p12, %r4, %r25;
	add.s32 	%r53, %r65, 16;
	setp.ge.s32 	%p13, %r53, %r26;
	or.pred  	%p14, %p12, %p13;
	@%p14 bra 	$L__BB2_14;
	mul.wide.s32 	%rd12, %r66, 4;
	add.s64 	%rd13, %rd1, %rd12;
	ld.global.nc.f32 	%f9, [%rd13];
	shl.b32 	%r57, %r68, 10;
	add.s32 	%r58, %r7, %r57;
	st.shared.f32 	[%r58], %f9;
	bra.uni 	$L__BB2_15;
$L__BB2_14:
	shl.b32 	%r54, %r68, 10;
	add.s32 	%r55, %r7, %r54;
	mov.b32 	%r56, 0;
	st.shared.u32 	[%r55], %r56;
$L__BB2_15:
	setp.lt.s32 	%p15, %r67, %r26;
	shl.b32 	%r59, %r17, 10;
	add.s32 	%r60, %r5, %r59;
	add.s32 	%r61, %r8, %r59;
	ld.shared.f32 	%f10, [%r60];
	ld.shared.f32 	%f11, [%r61];
	fma.rn.f32 	%f12, %f10, %f11, %f58;
	ld.shared.f32 	%f13, [%r60+4];
	ld.shared.f32 	%f14, [%r61+64];
	fma.rn.f32 	%f15, %f13, %f14, %f12;
	ld.shared.f32 	%f16, [%r60+8];
	ld.shared.f32 	%f17, [%r61+128];
	fma.rn.f32 	%f18, %f16, %f17, %f15;
	ld.shared.f32 	%f19, [%r60+12];
	ld.shared.f32 	%f20, [%r61+192];
	fma.rn.f32 	%f21, %f19, %f20, %f18;
	ld.shared.f32 	%f22, [%r60+16];
	ld.shared.f32 	%f23, [%r61+256];
	fma.rn.f32 	%f24, %f22, %f23, %f21;
	ld.shared.f32 	%f25, [%r60+20];
	ld.shared.f32 	%f26, [%r61+320];
	fma.rn.f32 	%f27, %f25, %f26, %f24;
	ld.shared.f32 	%f28, [%r60+24];
	ld.shared.f32 	%f29, [%r61+384];
	fma.rn.f32 	%f30, %f28, %f29, %f27;
	ld.shared.f32 	%f31, [%r60+28];
	ld.shared.f32 	%f32, [%r61+448];
	fma.rn.f32 	%f33, %f31, %f32, %f30;
	ld.shared.f32 	%f34, [%r60+32];
	ld.shared.f32 	%f35, [%r61+512];
	fma.rn.f32 	%f36, %f34, %f35, %f33;
	ld.shared.f32 	%f37, [%r60+36];
	ld.shared.f32 	%f38, [%r61+576];
	fma.rn.f32 	%f39, %f37, %f38, %f36;
	ld.shared.f32 	%f40, [%r60+40];
	ld.shared.f32 	%f41, [%r61+640];
	fma.rn.f32 	%f42, %f40, %f41, %f39;
	ld.shared.f32 	%f43, [%r60+44];
	ld.shared.f32 	%f44, [%r61+704];
	fma.rn.f32 	%f45, %f43, %f44, %f42;
	ld.shared.f32 	%f46, [%r60+48];
	ld.shared.f32 	%f47, [%r61+768];
	fma.rn.f32 	%f48, %f46, %f47, %f45;
	ld.shared.f32 	%f49, [%r60+52];
	ld.shared.f32 	%f50, [%r61+832];
	fma.rn.f32 	%f51, %f49, %f50, %f48;
	ld.shared.f32 	%f52, [%r60+56];
	ld.shared.f32 	%f53, [%r61+896];
	fma.rn.f32 	%f54, %f52, %f53, %f51;
	ld.shared.f32 	%f55, [%r60+60];
	ld.shared.f32 	%f56, [%r61+960];
	fma.rn.f32 	%f58, %f55, %f56, %f54;
	bar.sync 	0;
	add.s32 	%r66, %r66, %r10;
	add.s32 	%r65, %r65, 16;
	add.s32 	%r64, %r64, 16;
	add.s32 	%r63, %r63, 16;
	@%p15 bra 	$L__BB2_8;
$L__BB2_16:
	setp.ge.s32 	%p16, %r4, %r25;
	setp.ge.s32 	%p17, %r2, %r24;
	or.pred  	%p18, %p17, %p16;
	@%p18 bra 	$L__BB2_18;
	mad.lo.s32 	%r62, %r25, %r2, %r4;
	cvta.to.global.u64 	%rd14, %rd3;
	mul.wide.s32 	%rd15, %r62, 4;
	add.s64 	%rd16, %rd14, %rd15;
	st.global.f32 	[%rd16], %f58;
$L__BB2_18:
	ret;

}
	// .globl	_Z17registers_1d_gemmPKfS0_Pfiii
.visible .entry _Z17registers_1d_gemmPKfS0_Pfiii(
	.param .u64 .ptr .align 1 _Z17registers_1d_gemmPKfS0_Pfiii_param_0,
	.param .u64 .ptr .align 1 _Z17registers_1d_gemmPKfS0_Pfiii_param_1,
	.param .u64 .ptr .align 1 _Z17registers_1d_gemmPKfS0_Pfiii_param_2,
	.param .u32 _Z17registers_1d_gemmPKfS0_Pfiii_param_3,
	.param .u32 _Z17registers_1d_gemmPKfS0_Pfiii_param_4,
	.param .u32 _Z17registers_1d_gemmPKfS0_Pfiii_param_5
)
{
	.reg .pred 	%p<57>;
	.reg .b16 	%rs<4>;
	.reg .b32 	%r<262>;
	.reg .b32 	%f<327>;
	.reg .b64 	%rd<55>;
	// demoted variable
	.shared .align 4 .b8 _ZZ17registers_1d_gemmPKfS0_PfiiiE4sh_a[8192];
	// demoted variable
	.shared .align 4 .b8 _ZZ17registers_1d_gemmPKfS0_PfiiiE4sh_b[8192];
	ld.param.u64 	%rd4, [_Z17registers_1d_gemmPKfS0_Pfiii_param_0];
	ld.param.u64 	%rd5, [_Z17registers_1d_gemmPKfS0_Pfiii_param_1];
	ld.param.u64 	%rd6, [_Z17registers_1d_gemmPKfS0_Pfiii_param_2];
	ld.param.u32 	%r65, [_Z17registers_1d_gemmPKfS0_Pfiii_param_3];
	ld.param.u32 	%r66, [_Z17registers_1d_gemmPKfS0_Pfiii_param_4];
	ld.param.u32 	%r67, [_Z17registers_1d_gemmPKfS0_Pfiii_param_5];
	cvta.to.global.u64 	%rd1, %rd4;
	cvta.to.global.u64 	%rd2, %rd5;
	cvta.to.global.u64 	%rd3, %rd6;
	mov.u32 	%r68, %ctaid.y;
	shl.b32 	%r69, %r68, 5;
	mov.u32 	%r70, %ctaid.x;
	shl.b32 	%r71, %r70, 5;
	mov.u32 	%r1, %tid.x;
	add.s32 	%r2, %r71, %r1;
	mov.u32 	%r3, %tid.y;
	mov.u32 	%r4, %ntid.y;
	setp.ge.s32 	%p3, %r1, %r67;
	shl.b32 	%r72, %r1, 2;
	mov.u32 	%r73, _ZZ17registers_1d_gemmPKfS0_PfiiiE4sh_a;
	add.s32 	%r5, %r73, %r72;
	add.s32 	%r6, %r3, %r69;
	setp.ge.s32 	%p4, %r6, %r65;
	or.pred  	%p5, %p3, %p4;
	@%p5 bra 	$L__BB3_2;
	mad.lo.s32 	%r77, %r6, %r67, %r1;
	mul.wide.u32 	%rd7, %r77, 4;
	add.s64 	%rd8, %rd1, %rd7;
	ld.global.nc.f32 	%f13, [%rd8];
	shl.b32 	%r78, %r3, 7;
	add.s32 	%r79, %r5, %r78;
	st.shared.f32 	[%r79], %f13;
	bra.uni 	$L__BB3_3;
$L__BB3_2:
	shl.b32 	%r74, %r3, 7;
	add.s32 	%r75, %r5, %r74;
	mov.b32 	%r76, 0;
	st.shared.u32 	[%r75], %r76;
$L__BB3_3:
	setp.lt.s32 	%p6, %r1, %r67;
	add.s32 	%r7, %r4, %r3;
	add.s32 	%r8, %r6, %r4;
	setp.lt.s32 	%p7, %r8, %r65;
	and.pred  	%p8, %p6, %p7;
	@%p8 bra 	$L__BB3_5;
	shl.b32 	%r80, %r7, 7;
	add.s32 	%r81, %r5, %r80;
	mov.b32 	%r82, 0;
	st.shared.u32 	[%r81], %r82;
	bra.uni 	$L__BB3_6;
$L__BB3_5:
	mad.lo.s32 	%r83, %r8, %r67, %r1;
	mul.wide.u32 	%rd9, %r83, 4;
	add.s64 	%rd10, %rd1, %rd9;
	ld.global.nc.f32 	%f14, [%rd10];
	shl.b32 	%r84, %r7, 7;
	add.s32 	%r85, %r5, %r84;
	st.shared.f32 	[%r85], %f14;
$L__BB3_6:
	setp.lt.s32 	%p9, %r1, %r67;
	add.s32 	%r9, %r7, %r4;
	add.s32 	%r10, %r8, %r4;
	setp.lt.s32 	%p10, %r10, %r65;
	and.pred  	%p11, %p9, %p10;
	@%p11 bra 	$L__BB3_8;
	shl.b32 	%r86, %r9, 7;
	add.s32 	%r87, %r5, %r86;
	mov.b32 	%r88, 0;
	st.shared.u32 	[%r87], %r88;
	bra.uni 	$L__BB3_9;
$L__BB3_8:
	mad.lo.s32 	%r89, %r10, %r67, %r1;
	mul.wide.u32 	%rd11, %r89, 4;
	add.s64 	%rd12, %rd1, %rd11;
	ld.global.nc.f32 	%f15, [%rd12];
	shl.b32 	%r90, %r9, 7;
	add.s32 	%r91, %r5, %r90;
	st.shared.f32 	[%r91], %f15;
$L__BB3_9:
	setp.lt.s32 	%p12, %r1, %r67;
	add.s32 	%r11, %r9, %r4;
	add.s32 	%r12, %r10, %r4;
	setp.lt.s32 	%p13, %r12, %r65;
	and.pred  	%p14, %p12, %p13;
	@%p14 bra 	$L__BB3_11;
	shl.b32 	%r92, %r11, 7;
	add.s32 	%r93, %r5, %r92;
	mov.b32 	%r94, 0;
	st.shared.u32 	[%r93], %r94;
	bra.uni 	$L__BB3_12;
$L__BB3_11:
	mad.lo.s32 	%r95, %r12, %r67, %r1;
	mul.wide.u32 	%rd13, %r95, 4;
	add.s64 	%rd14, %rd1, %rd13;
	ld.global.nc.f32 	%f16, [%rd14];
	shl.b32 	%r96, %r11, 7;
	add.s32 	%r97, %r5, %r96;
	st.shared.f32 	[%r97], %f16;
$L__BB3_12:
	setp.lt.s32 	%p15, %r2, %r66;
	setp.lt.s32 	%p16, %r3, %r67;
	and.pred  	%p1, %p15, %p16;
	mov.u32 	%r100, _ZZ17registers_1d_gemmPKfS0_PfiiiE4sh_b;
	add.s32 	%r13, %r100, %r72;
	cvt.u16.u32 	%rs1, %r4;
	div.u16 	%rs2, 31, %rs1;
	add.s16 	%rs3, %rs2, 1;
	cvt.u32.u16 	%r14, %rs3;
	and.b32  	%r15, %r14, 3;
	setp.gt.u32 	%p17, %r4, 10;
	mov.b32 	%r247, 0;
	@%p17 bra 	$L__BB3_27;
	and.b32  	%r16, %r14, 60;
	mov.b32 	%r247, 0;
	not.pred 	%p18, %p1;
	mov.u32 	%r248, %r247;
$L__BB3_14:
	@%p18 bra 	$L__BB3_16;
	add.s32 	%r106, %r247, %r3;
	mad.lo.s32 	%r107, %r106, %r66, %r2;
	mul.wide.s32 	%rd15, %r107, 4;
	add.s64 	%rd16, %rd2, %rd15;
	ld.global.nc.f32 	%f17, [%rd16];
	shl.b32 	%r108, %r106, 7;
	add.s32 	%r109, %r13, %r108;
	st.shared.f32 	[%r109], %f17;
	bra.uni 	$L__BB3_17;
$L__BB3_16:
	add.s32 	%r102, %r247, %r3;
	shl.b32 	%r103, %r102, 7;
	add.s32 	%r104, %r13, %r103;
	mov.b32 	%r105, 0;
	st.shared.u32 	[%r104], %r105;
$L__BB3_17:
	add.s32 	%r19, %r247, %r4;
	@%p1 bra 	$L__BB3_19;
	add.s32 	%r110, %r7, %r247;
	shl.b32 	%r111, %r110, 7;
	add.s32 	%r112, %r13, %r111;
	mov.b32 	%r113, 0;
	st.shared.u32 	[%r112], %r113;
	bra.uni 	$L__BB3_20;
$L__BB3_19:
	add.s32 	%r114, %r7, %r247;
	mad.lo.s32 	%r115, %r114, %r66, %r2;
	mul.wide.s32 	%rd17, %r115, 4;
	add.s64 	%rd18, %rd2, %rd17;
	ld.global.nc.f32 	%f18, [%rd18];
	shl.b32 	%r116, %r114, 7;
	add.s32 	%r117, %r13, %r116;
	st.shared.f32 	[%r117], %f18;
$L__BB3_20:
	add.s32 	%r20, %r19, %r4;
	@%p1 bra 	$L__BB3_22;
	add.s32 	%r118, %r7, %r19;
	shl.b32 	%r119, %r118, 7;
	add.s32 	%r120, %r13, %r119;
	mov.b32 	%r121, 0;
	st.shared.u32 	[%r120], %r121;
	bra.uni 	$L__BB3_23;
$L__BB3_22:
	add.s32 	%r122, %r7, %r19;
	mad.lo.s32 	%r123, %r122, %r66, %r2;
	mul.wide.s32 	%rd19, %r123, 4;
	add.s64 	%rd20, %rd2, %rd19;
	ld.global.nc.f32 	%f19, [%rd20];
	shl.b32 	%r124, %r122, 7;
	add.s32 	%r125, %r13, %r124;
	st.shared.f32 	[%r125], %f19;
$L__BB3_23:
	@%p1 bra 	$L__BB3_25;
	add.s32 	%r126, %r7, %r20;
	shl.b32 	%r127, %r126, 7;
	add.s32 	%r128, %r13, %r127;
	mov.b32 	%r129, 0;
	st.shared.u32 	[%r128], %r129;
	bra.uni 	$L__BB3_26;
$L__BB3_25:
	add.s32 	%r130, %r7, %r20;
	mad.lo.s32 	%r131, %r130, %r66, %r2;
	mul.wide.s32 	%rd21, %r131, 4;
	add.s64 	%rd22, %rd2, %rd21;
	ld.global.nc.f32 	%f20, [%rd22];
	shl.b32 	%r132, %r130, 7;
	add.s32 	%r133, %r13, %r132;
	st.shared.f32 	[%r133], %f20;
$L__BB3_26:
	shl.b32 	%r134, %r4, 1;
	add.s32 	%r247, %r20, %r134;
	add.s32 	%r248, %r248, 4;
	setp.ne.s32 	%p19, %r248, %r16;
	@%p19 bra 	$L__BB3_14;
$L__BB3_27:
	setp.eq.s32 	%p20, %r15, 0;
	@%p20 bra 	$L__BB3_33;
	mov.b32 	%r251, 0;
$L__BB3_29:
	.pragma "nounroll";
	@%p1 bra 	$L__BB3_31;
	add.s32 	%r136, %r247, %r3;
	shl.b32 	%r137, %r136, 7;
	add.s32 	%r138, %r13, %r137;
	mov.b32 	%r139, 0;
	st.shared.u32 	[%r138], %r139;
	bra.uni 	$L__BB3_32;
$L__BB3_31:
	add.s32 	%r140, %r247, %r3;
	mad.lo.s32 	%r141, %r140, %r66, %r2;
	mul.wide.s32 	%rd23, %r141, 4;
	add.s64 	%rd24, %rd2, %rd23;
	ld.global.nc.f32 	%f21, [%rd24];
	shl.b32 	%r142, %r140, 7;
	add.s32 	%r143, %r13, %r142;
	st.shared.f32 	[%r143], %f21;
$L__BB3_32:
	add.s32 	%r247, %r247, %r4;
	add.s32 	%r251, %r251, 1;
	setp.ne.s32 	%p21, %r251, %r15;
	@%p21 bra 	$L__BB3_29;
$L__BB3_33:
	bar.sync 	0;
	setp.lt.s32 	%p22, %r67, 1;
	mov.f32 	%f323, 0f00000000;
	mov.f32 	%f324, %f323;
	mov.f32 	%f325, %f323;
	mov.f32 	%f326, %f323;
	@%p22 bra 	$L__BB3_76;
	shl.b32 	%r145, %r7, 7;
	add.s32 	%r28, %r145, %r72;
	shl.b32 	%r147, %r3, 7;
	add.s32 	%r29, %r147, %r72;
	mul.lo.s32 	%r148, %r4, %r66;
	shl.b32 	%r30, %r148, 2;
	mad.lo.s32 	%r31, %r4, 384, %r29;
	shl.b32 	%r149, %r4, 8;
	add.s32 	%r32, %r29, %r149;
	and.b32  	%r150, %r14, 60;
	neg.s32 	%r33, %r150;
	mov.b32 	%r252, 0;
	mov.f32 	%f323, 0f00000000;
	mov.u32 	%r253, %r252;
$L__BB3_35:
	mov.u32 	%r35, %r253;
	mov.u32 	%r34, %r252;
	xor.b32  	%r253, %r35, 1;
	add.s32 	%r252, %r34, 32;
	setp.ge.s32 	%p23, %r252, %r67;
	@%p23 bra 	$L__BB3_75;
	setp.ge.s32 	%p24, %r6, %r65;
	add.s32 	%r38, %r252, %r1;
	add.s32 	%r39, %r252, %r3;
	setp.ge.s32 	%p25, %r38, %r67;
	shl.b32 	%r152, %r253, 12;
	add.s32 	%r40, %r5, %r152;
	or.pred  	%p26, %p24, %p25;
	@%p26 bra 	$L__BB3_38;
	mad.lo.s32 	%r156, %r6, %r67, %r38;
	mul.wide.s32 	%rd25, %r156, 4;
	add.s64 	%rd26, %rd1, %rd25;
	ld.global.nc.f32 	%f24, [%rd26];
	shl.b32 	%r157, %r3, 7;
	add.s32 	%r158, %r40, %r157;
	st.shared.f32 	[%r158], %f24;
	bra.uni 	$L__BB3_39;
$L__BB3_38:
	shl.b32 	%r153, %r3, 7;
	add.s32 	%r154, %r40, %r153;
	mov.b32 	%r155, 0;
	st.shared.u32 	[%r154], %r155;
$L__BB3_39:
	setp.lt.s32 	%p27, %r38, %r67;
	setp.lt.s32 	%p28, %r8, %r65;
	and.pred  	%p29, %p28, %p27;
	@%p29 bra 	$L__BB3_41;
	shl.b32 	%r159, %r7, 7;
	add.s32 	%r160, %r40, %r159;
	mov.b32 	%r161, 0;
	st.shared.u32 	[%r160], %r161;
	bra.uni 	$L__BB3_42;
$L__BB3_41:
	mad.lo.s32 	%r162, %r8, %r67, %r38;
	mul.wide.s32 	%rd27, %r162, 4;
	add.s64 	%rd28, %rd1, %rd27;
	ld.global.nc.f32 	%f25, [%rd28];
	shl.b32 	%r163, %r7, 7;
	add.s32 	%r164, %r40, %r163;
	st.shared.f32 	[%r164], %f25;
$L__BB3_42:
	setp.lt.s32 	%p31, %r10, %r65;
	and.pred  	%p32, %p31, %p27;
	@%p32 bra 	$L__BB3_44;
	shl.b32 	%r165, %r9, 7;
	add.s32 	%r166, %r40, %r165;
	mov.b32 	%r167, 0;
	st.shared.u32 	[%r166], %r167;
	bra.uni 	$L__BB3_45;
$L__BB3_44:
	mad.lo.s32 	%r168, %r10, %r67, %r38;
	mul.wide.s32 	%rd29, %r168, 4;
	add.s64 	%rd30, %rd1, %rd29;
	ld.global.nc.f32 	%f26, [%rd30];
	shl.b32 	%r169, %r9, 7;
	add.s32 	%r170, %r40, %r169;
	st.shared.f32 	[%r170], %f26;
$L__BB3_45:
	setp.lt.s32 	%p34, %r12, %r65;
	and.pred  	%p35, %p34, %p27;
	@%p35 bra 	$L__BB3_47;
	shl.b32 	%r171, %r11, 7;
	add.s32 	%r172, %r40, %r171;
	mov.b32 	%r173, 0;
	st.shared.u32 	[%r172], %r173;
	bra.uni 	$L__BB3_48;
$L__BB3_47:
	mad.lo.s32 	%r174, %r12, %r67, %r38;
	mul.wide.s32 	%rd31, %r174, 4;
	add.s64 	%rd32, %rd1, %rd31;
	ld.global.nc.f32 	%f27, [%rd32];
	shl.b32 	%r175, %r11, 7;
	add.s32 	%r176, %r40, %r175;
	st.shared.f32 	[%r176], %f27;
$L__BB3_48:
	setp.gt.u32 	%p36, %r4, 10;
	setp.lt.s32 	%p37, %r2, %r66;
	setp.lt.s32 	%p38, %r39, %r67;
	and.pred  	%p2, %p37, %p38;
	mov.b32 	%r261, 0;
	@%p36 bra 	$L__BB3_63;
	shl.b32 	%r179, %r253, 12;
	mov.u32 	%r180, _ZZ17registers_1d_gemmPKfS0_PfiiiE4sh_b;
	add.s32 	%r259, %r180, %r179;
	shl.b32 	%r181, %r4, 1;
	add.s32 	%r182, %r3, %r181;
	add.s32 	%r183, %r182, %r34;
	add.s32 	%r184, %r183, 32;
	mad.lo.s32 	%r258, %r66, %r184, %r2;
	mad.lo.s32 	%r185, %r4, 3, %r3;
	add.s32 	%r186, %r185, %r34;
	add.s32 	%r187, %r186, 32;
	mad.lo.s32 	%r257, %r66, %r187, %r2;
	add.s32 	%r188, %r7, %r34;
	add.s32 	%r189, %r188, 32;
	mad.lo.s32 	%r256, %r66, %r189, %r2;
	mad.lo.s32 	%r255, %r66, %r39, %r2;
	mov.b32 	%r261, 0;
	not.pred 	%p39, %p2;
	mov.u32 	%r254, %r33;
$L__BB3_50:
	@%p39 bra 	$L__BB3_52;
	mul.wide.s32 	%rd33, %r255, 4;
	add.s64 	%rd34, %rd2, %rd33;
	ld.global.nc.f32 	%f28, [%rd34];
	add.s32 	%r192, %r259, %r29;
	st.shared.f32 	[%r192], %f28;
	bra.uni 	$L__BB3_53;
$L__BB3_52:
	add.s32 	%r190, %r259, %r29;
	mov.b32 	%r191, 0;
	st.shared.u32 	[%r190], %r191;
$L__BB3_53:
	@%p2 bra 	$L__BB3_55;
	add.s32 	%r193, %r259, %r28;
	mov.b32 	%r194, 0;
	st.shared.u32 	[%r193], %r194;
	bra.uni 	$L__BB3_56;
$L__BB3_55:
	mul.wide.s32 	%rd35, %r256, 4;
	add.s64 	%rd36, %rd2, %rd35;
	ld.global.nc.f32 	%f29, [%rd36];
	add.s32 	%r195, %r259, %r28;
	st.shared.f32 	[%r195], %f29;
$L__BB3_56:
	add.s32 	%r53, %r261, %r4;
	@%p2 bra 	$L__BB3_58;
	add.s32 	%r196, %r259, %r32;
	mov.b32 	%r197, 0;
	st.shared.u32 	[%r196], %r197;
	bra.uni 	$L__BB3_59;
$L__BB3_58:
	mul.wide.s32 	%rd37, %r258, 4;
	add.s64 	%rd38, %rd2, %rd37;
	ld.global.nc.f32 	%f30, [%rd38];
	add.s32 	%r198, %r259, %r32;
	st.shared.f32 	[%r198], %f30;
$L__BB3_59:
	add.s32 	%r54, %r53, %r4;
	@%p2 bra 	$L__BB3_61;
	add.s32 	%r199, %r259, %r31;
	mov.b32 	%r200, 0;
	st.shared.u32 	[%r199], %r200;
	bra.uni 	$L__BB3_62;
$L__BB3_61:
	mul.wide.s32 	%rd39, %r257, 4;
	add.s64 	%rd40, %rd2, %rd39;
	ld.global.nc.f32 	%f31, [%rd40];
	add.s32 	%r201, %r259, %r31;
	st.shared.f32 	[%r201], %f31;
$L__BB3_62:
	add.s32 	%r202, %r54, %r4;
	add.s32 	%r261, %r202, %r4;
	shl.b32 	%r203, %r4, 9;
	add.s32 	%r259, %r259, %r203;
	add.s32 	%r258, %r258, %r30;
	add.s32 	%r257, %r257, %r30;
	add.s32 	%r256, %r256, %r30;
	add.s32 	%r255, %r255, %r30;
	add.s32 	%r254, %r254, 4;
	setp.ne.s32 	%p40, %r254, 0;
	@%p40 bra 	$L__BB3_50;
$L__BB3_63:
	setp.eq.s32 	%p41, %r15, 0;
	@%p41 bra 	$L__BB3_75;
	shl.b32 	%r204, %r253, 12;
	add.s32 	%r63, %r13, %r204;
	@%p2 bra 	$L__BB3_66;
	add.s32 	%r205, %r261, %r3;
	shl.b32 	%r206, %r205, 7;
	add.s32 	%r207, %r63, %r206;
	mov.b32 	%r208, 0;
	st.shared.u32 	[%r207], %r208;
	bra.uni 	$L__BB3_67;
$L__BB3_66:
	add.s32 	%r209, %r261, %r39;
	mad.lo.s32 	%r210, %r209, %r66, %r2;
	mul.wide.s32 	%rd41, %r210, 4;
	add.s64 	%rd42, %rd2, %rd41;
	ld.global.nc.f32 	%f32, [%rd42];
	add.s32 	%r211, %r261, %r3;
	shl.b32 	%r212, %r211, 7;
	add.s32 	%r213, %r63, %r212;
	st.shared.f32 	[%r213], %f32;
$L__BB3_67:
	setp.eq.s32 	%p42, %r15, 1;
	add.s32 	%r64, %r261, %r4;
	@%p42 bra 	$L__BB3_75;
	@%p2 bra 	$L__BB3_70;
	add.s32 	%r214, %r7, %r261;
	shl.b32 	%r215, %r214, 7;
	add.s32 	%r216, %r63, %r215;
	mov.b32 	%r217, 0;
	st.shared.u32 	[%r216], %r217;
	bra.uni 	$L__BB3_71;
$L__BB3_70:
	add.s32 	%r218, %r64, %r39;
	mad.lo.s32 	%r219, %r218, %r66, %r2;
	mul.wide.s32 	%rd43, %r219, 4;
	add.s64 	%rd44, %rd2, %rd43;
	ld.global.nc.f32 	%f33, [%rd44];
	add.s32 	%r220, %r7, %r261;
	shl.b32 	%r221, %r220, 7;
	add.s32 	%r222, %r63, %r221;
	st.shared.f32 	[%r222], %f33;
$L__BB3_71:
	setp.eq.s32 	%p43, %r15, 2;
	@%p43 bra 	$L__BB3_75;
	@%p2 bra 	$L__BB3_74;
	add.s32 	%r223, %r7, %r64;
	shl.b32 	%r224, %r223, 7;
	add.s32 	%r225, %r63, %r224;
	mov.b32 	%r226, 0;
	st.shared.u32 	[%r225], %r226;
	bra.uni 	$L__BB3_75;
$L__BB3_74:
	add.s32 	%r227, %r64, %r4;
	add.s32 	%r228, %r227, %r39;
	mad.lo.s32 	%r229, %r228, %r66, %r2;
	mul.wide.s32 	%rd45, %r229, 4;
	add.s64 	%rd46, %rd2, %rd45;
	ld.global.nc.f32 	%f34, [%rd46];
	add.s32 	%r230, %r7, %r64;
	shl.b32 	%r231, %r230, 7;
	add.s32 	%r232, %r63, %r231;
	st.shared.f32 	[%r232], %f34;
$L__BB3_75:
	setp.lt.s32 	%p44, %r252, %r67;
	shl.b32 	%r233, %r35, 12;
	mov.u32 	%r234, _ZZ17registers_1d_gemmPKfS0_PfiiiE4sh_a;
	add.s32 	%r235, %r234, %r233;
	add.s32 	%r236, %r13, %r233;
	ld.shared.f32 	%f35, [%r236];
	shl.b32 	%r237, %r3, 7;
	add.s32 	%r238, %r235, %r237;
	ld.shared.f32 	%f36, [%r238];
	fma.rn.f32 	%f37, %f36, %f35, %f326;
	shl.b32 	%r239, %r4, 7;
	add.s32 	%r240, %r238, %r239;
	ld.shared.f32 	%f38, [%r240];
	fma.rn.f32 	%f39, %f38, %f35, %f325;
	add.s32 	%r241, %r240, %r239;
	ld.shared.f32 	%f40, [%r241];
	fma.rn.f32 	%f41, %f40, %f35, %f324;
	add.s32 	%r242, %r241, %r239;
	ld.shared.f32 	%f42, [%r242];
	fma.rn.f32 	%f43, %f42, %f35, %f323;
	ld.shared.f32 	%f44, [%r236+128];
	ld.shared.f32 	%f45, [%r238+4];
	fma.rn.f32 	%f46, %f45, %f44, %f37;
	ld.shared.f32 	%f47, [%r240+4];
	fma.rn.f32 	%f48, %f47, %f44, %f39;
	ld.shared.f32 	%f49, [%r241+4];
	fma.rn.f32 	%f50, %f49, %f44, %f41;
	ld.shared.f32 	%f51, [%r242+4];
	fma.rn.f32 	%f52, %f51, %f44, %f43;
	ld.shared.f32 	%f53, [%r236+256];
	ld.shared.f32 	%f54, [%r238+8];
	fma.rn.f32 	%f55, %f54, %f53, %f46;
	ld.shared.f32 	%f56, [%r240+8];
	fma.rn.f32 	%f57, %f56, %f53, %f48;
	ld.shared.f32 	%f58, [%r241+8];
	fma.rn.f32 	%f59, %f58, %f53, %f50;
	ld.shared.f32 	%f60, [%r242+8];
	fma.rn.f32 	%f61, %f60, %f53, %f52;
	ld.shared.f32 	%f62, [%r236+384];
	ld.shared.f32 	%f63, [%r238+12];
	fma.rn.f32 	%f64, %f63, %f62, %f55;
	ld.shared.f32 	%f65, [%r240+12];
	fma.rn.f32 	%f66, %f65, %f62, %f57;
	ld.shared.f32 	%f67, [%r241+12];
	fma.rn.f32 	%f68, %f67, %f62, %f59;
	ld.shared.f32 	%f69, [%r242+12];
	fma.rn.f32 	%f70, %f69, %f62, %f61;
	ld.shared.f32 	%f71, [%r236+512];
	ld.shared.f32 	%f72, [%r238+16];
	fma.rn.f32 	%f73, %f72, %f71, %f64;
	ld.shared.f32 	%f74, [%r240+16];
	fma.rn.f32 	%f75, %f74, %f71, %f66;
	ld.shared.f32 	%f76, [%r241+16];
	fma.rn.f32 	%f77, %f76, %f71, %f68;
	ld.shared.f32 	%f78, [%r242+16];
	fma.rn.f32 	%f79, %f78, %f71, %f70;
	ld.shared.f32 	%f80, [%r236+640];
	ld.shared.f32 	%f81, [%r238+20];
	fma.rn.f32 	%f82, %f81, %f80, %f73;
	ld.shared.f32 	%f83, [%r240+20];
	fma.rn.f32 	%f84, %f83, %f80, %f75;
	ld.shared.f32 	%f85, [%r241+20];
	fma.rn.f32 	%f86, %f85, %f80, %f77;
	ld.shared.f32 	%f87, [%r242+20];
	fma.rn.f32 	%f88, %f87, %f80, %f79;
	ld.shared.f32 	%f89, [%r236+768];
	ld.shared.f32 	%f90, [%r238+24];
	fma.rn.f32 	%f91, %f90, %f89, %f82;
	ld.shared.f32 	%f92, [%r240+24];
	fma.rn.f32 	%f93, %f92, %f89, %f84;
	ld.shared.f32 	%f94, [%r241+24];
	fma.rn.f32 	%f95, %f94, %f89, %f86;
	ld.shared.f32 	%f96, [%r242+24];
	fma.rn.f32 	%f97, %f96, %f89, %f88;
	ld.shared.f32 	%f98, [%r236+896];
	ld.shared.f32 	%f99, [%r238+28];
	fma.rn.f32 	%f100, %f99, %f98, %f91;
	ld.shared.f32 	%f101, [%r240+28];
	fma.rn.f32 	%f102, %f101, %f98, %f93;
	ld.shared.f32 	%f103, [%r241+28];
	fma.rn.f32 	%f104, %f103, %f98, %f95;
	ld.shared.f32 	%f105, [%r242+28];
	fma.rn.f32 	%f106, %f105, %f98, %f97;
	ld.shared.f32 	%f107, [%r236+1024];
	ld.shared.f32 	%f108, [%r238+32];
	fma.rn.f32 	%f109, %f108, %f107, %f100;
	ld.shared.f32 	%f110, [%r240+32];
	fma.rn.f32 	%f111, %f110, %f107, %f102;
	ld.shared.f32 	%f112, [%r241+32];
	fma.rn.f32 	%f113, %f112, %f107, %f104;
	ld.shared.f32 	%f114, [%r242+32];
	fma.rn.f32 	%f115, %f114, %f107, %f106;
	ld.shared.f32 	%f116, [%r236+1152];
	ld.shared.f32 	%f117, [%r238+36];
	fma.rn.f32 	%f118, %f117, %f116, %f109;
	ld.shared.f32 	%f119, [%r240+36];
	fma.rn.f32 	%f120, %f119, %f116, %f111;
	ld.shared.f32 	%f121, [%r241+36];
	fma.rn.f32 	%f122, %f121, %f116, %f113;
	ld.shared.f32 	%f123, [%r242+36];
	fma.rn.f32 	%f124, %f123, %f116, %f115;
	ld.shared.f32 	%f125, [%r236+1280];
	ld.shared.f32 	%f126, [%r238+40];
	fma.rn.f32 	%f127, %f126, %f125, %f118;
	ld.shared.f32 	%f128, [%r240+40];
	fma.rn.f32 	%f129, %f128, %f125, %f120;
	ld.shared.f32 	%f130, [%r241+40];
	fma.rn.f32 	%f131, %f130, %f125, %f122;
	ld.shared.f32 	%f132, [%r242+40];
	fma.rn.f32 	%f133, %f132, %f125, %f124;
	ld.shared.f32 	%f134, [%r236+1408];
	ld.shared.f32 	%f135, [%r238+44];
	fma.rn.f32 	%f136, %f135, %f134, %f127;
	ld.shared.f32 	%f137, [%r240+44];
	fma.rn.f32 	%f138, %f137, %f134, %f129;
	ld.shared.f32 	%f139, [%r241+44];
	fma.rn.f32 	%f140, %f139, %f134, %f131;
	ld.shared.f32 	%f141, [%r242+44];
	fma.rn.f32 	%f142, %f141, %f134, %f133;
	ld.shared.f32 	%f143, [%r236+1536];
	ld.shared.f32 	%f144, [%r238+48];
	fma.rn.f32 	%f145, %f144, %f143, %f136;
	ld.shared.f32 	%f146, [%r240+48];
	fma.rn.f32 	%f147, %f146, %f143, %f138;
	ld.shared.f32 	%f148, [%r241+48];
	fma.rn.f32 	%f149, %f148, %f143, %f140;
	ld.shared.f32 	%f150, [%r242+48];
	fma.rn.f32 	%f151, %f150, %f143, %f142;
	ld.shared.f32 	%f152, [%r236+1664];
	ld.shared.f32 	%f153, [%r238+52];
	fma.rn.f32 	%f154, %f153, %f152, %f145;
	ld.shared.f32 	%f155, [%r240+52];
	fma.rn.f32 	%f156, %f155, %f152, %f147;
	ld.shared.f32 	%f157, [%r241+52];
	fma.rn.f32 	%f158, %f157, %f152, %f149;
	ld.shared.f32 	%f159, [%r242+52];
	fma.rn.f32 	%f160, %f159, %f152, %f151;
	ld.shared.f32 	%f161, [%r236+1792];
	ld.shared.f32 	%f162, [%r238+56];
	fma.rn.f32 	%f163, %f162, %f161, %f154;
	ld.shared.f32 	%f164, [%r240+56];
	fma.rn.f32 	%f165, %f164, %f161, %f156;
	ld.shared.f32 	%f166, [%r241+56];
	fma.rn.f32 	%f167, %f166, %f161, %f158;
	ld.shared.f32 	%f168, [%r242+56];
	fma.rn.f32 	%f169, %f168, %f161, %f160;
	ld.shared.f32 	%f170, [%r236+1920];
	ld.shared.f32 	%f171, [%r238+60];
	fma.rn.f32 	%f172, %f171, %f170, %f163;
	ld.shared.f32 	%f173, [%r240+60];
	fma.rn.f32 	%f174, %f173, %f170, %f165;
	ld.shared.f32 	%f175, [%r241+60];
	fma.rn.f32 	%f176, %f175, %f170, %f167;
	ld.shared.f32 	%f177, [%r242+60];
	fma.rn.f32 	%f178, %f177, %f170, %f169;
	ld.shared.f32 	%f179, [%r236+2048];
	ld.shared.f32 	%f180, [%r238+64];
	fma.rn.f32 	%f181, %f180, %f179, %f172;
	ld.shared.f32 	%f182, [%r240+64];
	fma.rn.f32 	%f183, %f182, %f179, %f174;
	ld.shared.f32 	%f184, [%r241+64];
	fma.rn.f32 	%f185, %f184, %f179, %f176;
	ld.shared.f32 	%f186, [%r242+64];
	fma.rn.f32 	%f187, %f186, %f179, %f178;
	ld.shared.f32 	%f188, [%r236+2176];
	ld.shared.f32 	%f189, [%r238+68];
	fma.rn.f32 	%f190, %f189, %f188, %f181;
	ld.shared.f32 	%f191, [%r240+68];
	fma.rn.f32 	%f192, %f191, %f188, %f183;
	ld.shared.f32 	%f193, [%r241+68];
	fma.rn.f32 	%f194, %f193, %f188, %f185;
	ld.shared.f32 	%f195, [%r242+68];
	fma.rn.f32 	%f196, %f195, %f188, %f187;
	ld.shared.f32 	%f197, [%r236+2304];
	ld.shared.f32 	%f198, [%r238+72];
	fma.rn.f32 	%f199, %f198, %f197, %f190;
	ld.shared.f32 	%f200, [%r240+72];
	fma.rn.f32 	%f201, %f200, %f197, %f192;
	ld.shared.f32 	%f202, [%r241+72];
	fma.rn.f32 	%f203, %f202, %f197, %f194;
	ld.shared.f32 	%f204, [%r242+72];
	fma.rn.f32 	%f205, %f204, %f197, %f196;
	ld.shared.f32 	%f206, [%r236+2432];
	ld.shared.f32 	%f207, [%r238+76];
	fma.rn.f32 	%f208, %f207, %f206, %f199;
	ld.shared.f32 	%f209, [%r240+76];
	fma.rn.f32 	%f210, %f209, %f206, %f201;
	ld.shared.f32 	%f211, [%r241+76];
	fma.rn.f32 	%f212, %f211, %f206, %f203;
	ld.shared.f32 	%f213, [%r242+76];
	fma.rn.f32 	%f214, %f213, %f206, %f205;
	ld.shared.f32 	%f215, [%r236+2560];
	ld.shared.f32 	%f216, [%r238+80];
	fma.rn.f32 	%f217, %f216, %f215, %f208;
	ld.shared.f32 	%f218, [%r240+80];
	fma.rn.f32 	%f219, %f218, %f215, %f210;
	ld.shared.f32 	%f220, [%r241+80];
	fma.rn.f32 	%f221, %f220, %f215, %f212;
	ld.shared.f32 	%f222, [%r242+80];
	fma.rn.f32 	%f223, %f222, %f215, %f214;
	ld.shared.f32 	%f224, [%r236+2688];
	ld.shared.f32 	%f225, [%r238+84];
	fma.rn.f32 	%f226, %f225, %f224, %f217;
	ld.shared.f32 	%f227, [%r240+84];
	fma.rn.f32 	%f228, %f227, %f224, %f219;
	ld.shared.f32 	%f229, [%r241+84];
	fma.rn.f32 	%f230, %f229, %f224, %f221;
	ld.shared.f32 	%f231, [%r242+84];
	fma.rn.f32 	%f232, %f231, %f224, %f223;
	ld.shared.f32 	%f233, [%r236+2816];
	ld.shared.f32 	%f234, [%r238+88];
	fma.rn.f32 	%f235, %f234, %f233, %f226;
	ld.shared.f32 	%f236, [%r240+88];
	fma.rn.f32 	%f237, %f236, %f233, %f228;
	ld.shared.f32 	%f238, [%r241+88];
	fma.rn.f32 	%f239, %f238, %f233, %f230;
	ld.shared.f32 	%f240, [%r242+88];
	fma.rn.f32 	%f241, %f240, %f233, %f232;
	ld.shared.f32 	%f242, [%r236+2944];
	ld.shared.f32 	%f243, [%r238+92];
	fma.rn.f32 	%f244, %f243, %f242, %f235;
	ld.shared.f32 	%f245, [%r240+92];
	fma.rn.f32 	%f246, %f245, %f242, %f237;
	ld.shared.f32 	%f247, [%r241+92];
	fma.rn.f32 	%f248, %f247, %f242, %f239;
	ld.shared.f32 	%f249, [%r242+92];
	fma.rn.f32 	%f250, %f249, %f242, %f241;
	ld.shared.f32 	%f251, [%r236+3072];
	ld.shared.f32 	%f252, [%r238+96];
	fma.rn.f32 	%f253, %f252, %f251, %f244;
	ld.shared.f32 	%f254, [%r240+96];
	fma.rn.f32 	%f255, %f254, %f251, %f246;
	ld.shared.f32 	%f256, [%r241+96];
	fma.rn.f32 	%f257, %f256, %f251, %f248;
	ld.shared.f32 	%f258, [%r242+96];
	fma.rn.f32 	%f259, %f258, %f251, %f250;
	ld.shared.f32 	%f260, [%r236+3200];
	ld.shared.f32 	%f261, [%r238+100];
	fma.rn.f32 	%f262, %f261, %f260, %f253;
	ld.shared.f32 	%f263, [%r240+100];
	fma.rn.f32 	%f264, %f263, %f260, %f255;
	ld.shared.f32 	%f265, [%r241+100];
	fma.rn.f32 	%f266, %f265, %f260, %f257;
	ld.shared.f32 	%f267, [%r242+100];
	fma.rn.f32 	%f268, %f267, %f260, %f259;
	ld.shared.f32 	%f269, [%r236+3328];
	ld.shared.f32 	%f270, [%r238+104];
	fma.rn.f32 	%f271, %f270, %f269, %f262;
	ld.shared.f32 	%f272, [%r240+104];
	fma.rn.f32 	%f273, %f272, %f269, %f264;
	ld.shared.f32 	%f274, [%r241+104];
	fma.rn.f32 	%f275, %f274, %f269, %f266;
	ld.shared.f32 	%f276, [%r242+104];
	fma.rn.f32 	%f277, %f276, %f269, %f268;
	ld.shared.f32 	%f278, [%r236+3456];
	ld.shared.f32 	%f279, [%r238+108];
	fma.rn.f32 	%f280, %f279, %f278, %f271;
	ld.shared.f32 	%f281, [%r240+108];
	fma.rn.f32 	%f282, %f281, %f278, %f273;
	ld.shared.f32 	%f283, [%r241+108];
	fma.rn.f32 	%f284, %f283, %f278, %f275;
	ld.shared.f32 	%f285, [%r242+108];
	fma.rn.f32 	%f286, %f285, %f278, %f277;
	ld.shared.f32 	%f287, [%r236+3584];
	ld.shared.f32 	%f288, [%r238+112];
	fma.rn.f32 	%f289, %f288, %f287, %f280;
	ld.shared.f32 	%f290, [%r240+112];
	fma.rn.f32 	%f291, %f290, %f287, %f282;
	ld.shared.f32 	%f292, [%r241+112];
	fma.rn.f32 	%f293, %f292, %f287, %f284;
	ld.shared.f32 	%f294, [%r242+112];
	fma.rn.f32 	%f295, %f294, %f287, %f286;
	ld.shared.f32 	%f296, [%r236+3712];
	ld.shared.f32 	%f297, [%r238+116];
	fma.rn.f32 	%f298, %f297, %f296, %f289;
	ld.shared.f32 	%f299, [%r240+116];
	fma.rn.f32 	%f300, %f299, %f296, %f291;
	ld.shared.f32 	%f301, [%r241+116];
	fma.rn.f32 	%f302, %f301, %f296, %f293;
	ld.shared.f32 	%f303, [%r242+116];
	fma.rn.f32 	%f304, %f303, %f296, %f295;
	ld.shared.f32 	%f305, [%r236+3840];
	ld.shared.f32 	%f306, [%r238+120];
	fma.rn.f32 	%f307, %f306, %f305, %f298;
	ld.shared.f32 	%f308, [%r240+120];
	fma.rn.f32 	%f309, %f308, %f305, %f300;
	ld.shared.f32 	%f310, [%r241+120];
	fma.rn.f32 	%f311, %f310, %f305, %f302;
	ld.shared.f32 	%f312, [%r242+120];
	fma.rn.f32 	%f313, %f312, %f305, %f304;
	ld.shared.f32 	%f314, [%r236+3968];
	ld.shared.f32 	%f315, [%r238+124];
	fma.rn.f32 	%f326, %f315, %f314, %f307;
	ld.shared.f32 	%f316, [%r240+124];
	fma.rn.f32 	%f325, %f316, %f314, %f309;
	ld.shared.f32 	%f317, [%r241+124];
	fma.rn.f32 	%f324, %f317, %f314, %f311;
	ld.shared.f32 	%f318, [%r242+124];
	fma.rn.f32 	%f323, %f318, %f314, %f313;
	bar.sync 	0;
	@%p44 bra 	$L__BB3_35;
$L__BB3_76:
	setp.lt.s32 	%p45, %r2, %r66;
	setp.lt.s32 	%p46, %r6, %r65;
	and.pred  	%p47, %p45, %p46;
	@%p47 bra 	$L__BB3_77;
	bra.uni 	$L__BB3_78;
$L__BB3_77:
	mad.lo.s32 	%r243, %r6, %r66, %r2;
	mul.wide.s32 	%rd47, %r243, 4;
	add.s64 	%rd48, %rd3, %rd47;
	st.global.f32 	[%rd48], %f326;
$L__BB3_78:
	setp.ge.s32 	%p48, %r2, %r66;
	setp.ge.s32 	%p49, %r8, %r65;
	or.pred  	%p50, %p48, %p49;
	@%p50 bra 	$L__BB3_80;
	mad.lo.s32 	%r244, %r8, %r66, %r2;
	mul.wide.s32 	%rd49, %r244, 4;
	add.s64 	%rd50, %rd3, %rd49;
	st.global.f32 	[%rd50], %f325;
$L__BB3_80:
	setp.ge.s32 	%p51, %r2, %r66;
	setp.ge.s32 	%p52, %r10, %r65;
	or.pred  	%p53, %p51, %p52;
	@%p53 bra 	$L__BB3_82;
	mad.lo.s32 	%r245, %r10, %r66, %r2;
	mul.wide.s32 	%rd51, %r245, 4;
	add.s64 	%rd52, %rd3, %rd51;
	st.global.f32 	[%rd52], %f324;
$L__BB3_82:
	setp.ge.s32 	%p54, %r2, %r66;
	setp.ge.s32 	%p55, %r12, %r65;
	or.pred  	%p56, %p54, %p55;
	@%p56 bra 	$L__BB3_84;
	mad.lo.s32 	%r246, %r12, %r66, %r2;
	mul.wide.s32 	%rd53, %r246, 4;
	add.s64 	%rd54, %rd3, %rd53;
	st.global.f32 	[%rd54], %f323;
$L__BB3_84:
	ret;

}


// ===== COMPILED SASS (sm_100) =====

	.target	sm_100

	.elftype	@"ET_EXEC"


//--------------------- .note.nv.tkinfo           --------------------------
	.section	.note.nv.tkinfo,"",@"SHT_NOTE"
	.sectionflags	@"SHF_NOTE_NV_TKINFO"
	.tkinfo
        /*0018*/ 	.word	0x00000002
        /*0030*/ 	.string	""
        /*0030*/ 	.string	"ptxas"
        /*0030*/ 	.string	"Cuda compilation tools, release 13.0, V13.0.88"
        /*0030*/ 	.string	"Build cuda_13.0.r13.0/compiler.36424714_0"
        /*0030*/ 	.string	"-arch sm_100 -m 64 "



//--------------------- .note.nv.cuinfo           --------------------------
	.section	.note.nv.cuinfo,"",@"SHT_NOTE"
	.sectionflags	@"SHF_NOTE_NV_CUINFO"
        /*0018*/ 	.short	0x0002
        /*001a*/ 	.short	0x0064
        /*001c*/ 	.short	0x0082
	.zero		2


//--------------------- .nv.info                  --------------------------
	.section	.nv.info,"",@"SHT_CUDA_INFO"
	.align	4


	//----- nvinfo : EIATTR_REGCOUNT
	.align		4
        /*0000*/ 	.byte	0x04, 0x2f
        /*0002*/ 	.short	(.L_1 - .L_0)
	.align		4
.L_0:
        /*0004*/ 	.word	index@(_Z10naive_gemmPKfS0_Pfiii)
        /*0008*/ 	.word	0x00000020


	//----- nvinfo : EIATTR_FRAME_SIZE
	.align		4
.L_1:
        /*000c*/ 	.byte	0x04, 0x11
        /*000e*/ 	.short	(.L_3 - .L_2)
	.align		4
.L_2:
        /*0010*/ 	.word	index@(_Z10naive_gemmPKfS0_Pfiii)
        /*0014*/ 	.word	0x00000000


	//----- nvinfo : EIATTR_REGCOUNT
	.align		4
.L_3:
        /*0018*/ 	.byte	0x04, 0x2f
        /*001a*/ 	.short	(.L_5 - .L_4)
	.align		4
.L_4:
        /*001c*/ 	.word	index@(_Z10shmem_gemmPKfS0_Pfiii)
        /*0020*/ 	.word	0x00000020


	//----- nvinfo : EIATTR_FRAME_SIZE
	.align		4
.L_5:
        /*0024*/ 	.byte	0x04, 0x11
        /*0026*/ 	.short	(.L_7 - .L_6)
	.align		4
.L_6:
        /*0028*/ 	.word	index@(_Z10shmem_gemmPKfS0_Pfiii)
        /*002c*/ 	.word	0x00000000


	//----- nvinfo : EIATTR_REGCOUNT
	.align		4
.L_7:
        /*0030*/ 	.byte	0x04, 0x2f
        /*0032*/ 	.short	(.L_9 - .L_8)
	.align		4
.L_8:
        /*0034*/ 	.word	index@(_Z19buffered_shmem_gemmPKfS0_Pfiii)
        /*0038*/ 	.word	0x00000020


	//----- nvinfo : EIATTR_FRAME_SIZE
	.align		4
.L_9:
        /*003c*/ 	.byte	0x04, 0x11
        /*003e*/ 	.short	(.L_11 - .L_10)
	.align		4
.L_10:
        /*0040*/ 	.word	index@(_Z19buffered_shmem_gemmPKfS0_Pfiii)
        /*0044*/ 	.word	0x00000000


	//----- nvinfo : EIATTR_REGCOUNT
	.align		4
.L_11:
        /*0048*/ 	.byte	0x04, 0x2f
        /*004a*/ 	.short	(.L_13 - .L_12)
	.align		4
.L_12:
        /*004c*/ 	.word	index@(_Z17registers_1d_gemmPKfS0_Pfiii)
        /*0050*/ 	.word	0x0000002b


	//----- nvinfo : EIATTR_FRAME_SIZE
	.align		4
.L_13:
        /*0054*/ 	.byte	0x04, 0x11
        /*0056*/ 	.short	(.L_15 - .L_14)
	.align		4
.L_14:
        /*0058*/ 	.word	index@($__internal_0_$__cuda_sm20_div_u16)
        /*005c*/ 	.word	0x00000000


	//----- nvinfo : EIATTR_FRAME_SIZE
	.align		4
.L_15:
        /*0060*/ 	.byte	0x04, 0x11
        /*0062*/ 	.short	(.L_17 - .L_16)
	.align		4
.L_16:
        /*0064*/ 	.word	index@(_Z17registers_1d_gemmPKfS0_Pfiii)
        /*0068*/ 	.word	0x00000000


	//----- nvinfo : EIATTR_MIN_STACK_SIZE
	.align		4
.L_17:
        /*006c*/ 	.byte	0x04, 0x12
        /*006e*/ 	.short	(.L_19 - .L_18)
	.align		4
.L_18:
        /*0070*/ 	.word	index@(_Z17registers_1d_gemmPKfS0_Pfiii)
        /*0074*/ 	.word	0x00000000


	//----- nvinfo : EIATTR_MIN_STACK_SIZE
	.align		4
.L_19:
        /*0078*/ 	.byte	0x04, 0x12
        /*007a*/ 	.short	(.L_21 - .L_20)
	.align		4
.L_20:
        /*007c*/ 	.word	index@(_Z19buffered_shmem_gemmPKfS0_Pfiii)
        /*0080*/ 	.word	0x00000000


	//----- nvinfo : EIATTR_MIN_STACK_SIZE
	.align		4
.L_21:
        /*0084*/ 	.byte	0x04, 0x12
        /*0086*/ 	.short	(.L_23 - .L_22)
	.align		4
.L_22:
        /*0088*/ 	.word	index@(_Z10shmem_gemmPKfS0_Pfiii)
        /*008c*/ 	.word	0x00000000


	//----- nvinfo : EIATTR_MIN_STACK_SIZE
	.align		4
.L_23:
        /*0090*/ 	.byte	0x04, 0x12
        /*0092*/ 	.short	(.L_25 - .L_24)
	.align		4
.L_24:
        /*0094*/ 	.word	index@(_Z10naive_gemmPKfS0_Pfiii)
        /*0098*/ 	.word	0x00000000
.L_25:


//--------------------- .nv.compat                --------------------------
	.section	.nv.compat,"",@"SHT_CUDA_COMPAT_INFO"
	.align	4
        /*0000*/ 	.byte	0x02, 0x09, 0x00, 0x00, 0x02, 0x02, 0x01, 0x00, 0x02, 0x05, 0x05, 0x00, 0x03, 0x07, 0x01, 0x01
        /*0010*/ 	.byte	0x02, 0x03, 0x00, 0x00, 0x02, 0x06, 0x01, 0x00, 0x04, 0x0b, 0x08, 0x00, 0x01, 0x00, 0x00, 0x00
        /*0020*/ 	.byte	0x00, 0x00, 0x00, 0x00


//--------------------- .nv.info._Z17registers_1d_gemmPKfS0_Pfiii --------------------------
	.section	.nv.info._Z17registers_1d_gemmPKfS0_Pfiii,"",@"SHT_CUDA_INFO"
	.sectionflags	@""
	.align	4


	//----- nvinfo : EIATTR_CUDA_API_VERSION
	.align		4
        /*0000*/ 	.byte	0x04, 0x37
        /*0002*/ 	.short	(.L_27 - .L_26)
.L_26:
        /*0004*/ 	.word	0x00000082


	//----- nvinfo : EIATTR_KPARAM_INFO
	.align		4
.L_27:
        /*0008*/ 	.byte	0x04, 0x17
        /*000a*/ 	.short	(.L_29 - .L_28)
.L_28:
        /*000c*/ 	.word	0x00000000
        /*0010*/ 	.short	0x0005
        /*0012*/ 	.short	0x0020
        /*0014*/ 	.byte	0x00, 0xf0, 0x11, 0x00


	//----- nvinfo : EIATTR_KPARAM_INFO
	.align		4
.L_29:
        /*0018*/ 	.byte	0x04, 0x17
        /*001a*/ 	.short	(.L_31 - .L_30)
.L_30:
        /*001c*/ 	.word	0x00000000
        /*0020*/ 	.short	0x0004
        /*0022*/ 	.short	0x001c
        /*0024*/ 	.byte	0x00, 0xf0, 0x11, 0x00


	//----- nvinfo : EIATTR_KPARAM_INFO
	.align		4
.L_31:
        /*0028*/ 	.byte	0x04, 0x17
        /*002a*/ 	.short	(.L_33 - .L_32)
.L_32:
        /*002c*/ 	.word	0x00000000
        /*0030*/ 	.short	0x0003
        /*0032*/ 	.short	0x0018
        /*0034*/ 	.byte	0x00, 0xf0, 0x11, 0x00


	//----- nvinfo : EIATTR_KPARAM_INFO
	.align		4
.L_33:
        /*0038*/ 	.byte	0x04, 0x17
        /*003a*/ 	.short	(.L_35 - .L_34)
.L_34:
        /*003c*/ 	.word	0x00000000
        /*0040*/ 	.short	0x0002
        /*0042*/ 	.short	0x0010
        /*0044*/ 	.byte	0x00, 0xf5, 0x21, 0x00


	//----- nvinfo : EIATTR_KPARAM_INFO
	.align		4
.L_35:
        /*0048*/ 	.byte	0x04, 0x17
        /*004a*/ 	.short	(.L_37 - .L_36)
.L_36:
        /*004c*/ 	.word	0x00000000
        /*0050*/ 	.short	0x0001
        /*0052*/ 	.short	0x0008
        /*0054*/ 	.byte	0x00, 0xf5, 0x21, 0x00


	//----- nvinfo : EIATTR_KPARAM_INFO
	.align		4
.L_37:
        /*0058*/ 	.byte	0x04, 0x17
        /*005a*/ 	.short	(.L_39 - .L_38)
.L_38:
        /*005c*/ 	.word	0x00000000
        /*0060*/ 	.short	0x0000
        /*0062*/ 	.short	0x0000
        /*0064*/ 	.byte	0x00, 0xf5, 0x21, 0x00


	//----- nvinfo : EIATTR_SPARSE_MMA_MASK
	.align		4
.L_39:
        /*0068*/ 	.byte	0x03, 0x50
        /*006a*/ 	.short	0x0000


	//----- nvinfo : EIATTR_MAXREG_COUNT
	.align		4
        /*006c*/ 	.byte	0x03, 0x1b
        /*006e*/ 	.short	0x00ff


	//----- nvinfo : EIATTR_NUM_BARRIERS
	.align		4
        /*0070*/ 	.byte	0x02, 0x4c
        /*0072*/ 	.byte	0x01
	.zero		1


	//----- nvinfo : EIATTR_MERCURY_ISA_VERSION
	.align		4
        /*0074*/ 	.byte	0x03, 0x5f
        /*0076*/ 	.short	0x0101


	//----- nvinfo : EIATTR_VRC_CTA_INIT_COUNT
	.align		4
        /*0078*/ 	.byte	0x02, 0x4a
	.zero		1
	.zero		1


	//----- nvinfo : EIATTR_EXIT_INSTR_OFFSETS
	.align		4
        /*007c*/ 	.byte	0x04, 0x1c
        /*007e*/ 	.short	(.L_41 - .L_40)


	//   ....[0]....
.L_40:
        /*0080*/ 	.word	0x00002d60


	//   ....[1]....
        /*0084*/ 	.word	0x00002db0


	//----- nvinfo : EIATTR_CRS_STACK_SIZE
	.align		4
.L_41:
        /*0088*/ 	.byte	0x04, 0x1e
        /*008a*/ 	.short	(.L_43 - .L_42)
.L_42:
        /*008c*/ 	.word	0x00000000


	//----- nvinfo : EIATTR_CBANK_PARAM_SIZE
	.align		4
.L_43:
        /*0090*/ 	.byte	0x03, 0x19
        /*0092*/ 	.short	0x0024


	//----- nvinfo : EIATTR_PARAM_CBANK
	.align		4
        /*0094*/ 	.byte	0x04, 0x0a
        /*0096*/ 	.short	(.L_45 - .L_44)
	.align		4
.L_44:
        /*0098*/ 	.word	index@(.nv.constant0._Z17registers_1d_gemmPKfS0_Pfiii)
        /*009c*/ 	.short	0x0380
        /*009e*/ 	.short	0x0024


	//----- nvinfo : EIATTR_SW_WAR
	.align		4
.L_45:
        /*00a0*/ 	.byte	0x04, 0x36
        /*00a2*/ 	.short	(.L_47 - .L_46)
.L_46:
        /*00a4*/ 	.word	0x00000008
.L_47:


//--------------------- .nv.info._Z19buffered_shmem_gemmPKfS0_Pfiii --------------------------
	.section	.nv.info._Z19buffered_shmem_gemmPKfS0_Pfiii,"",@"SHT_CUDA_INFO"
	.sectionflags	@""
	.align	4


	//----- nvinfo : EIATTR_CUDA_API_VERSION
	.align		4
        /*0000*/ 	.byte	0x04, 0x37
        /*0002*/ 	.short	(.L_49 - .L_48)
.L_48:
        /*0004*/ 	.word	0x00000082


	//----- nvinfo : EIATTR_KPARAM_INFO
	.align		4
.L_49:
        /*0008*/ 	.byte	0x04, 0x17
        /*000a*/ 	.short	(.L_51 - .L_50)
.L_50:
        /*000c*/ 	.word	0x00000000
        /*0010*/ 	.short	0x0005
        /*0012*/ 	.short	0x0020
        /*0014*/ 	.byte	0x00, 0xf0, 0x11, 0x00


	//----- nvinfo : EIATTR_KPARAM_INFO
	.align		4
.L_51:
        /*0018*/ 	.byte	0x04, 0x17
        /*001a*/ 	.short	(.L_53 - .L_52)
.L_52:
        /*001c*/ 	.word	0x00000000
        /*0020*/ 	.short	0x0004
        /*0022*/ 	.short	0x001c
        /*0024*/ 	.byte	0x00, 0xf0, 0x11, 0x00


	//----- nvinfo : EIATTR_KPARAM_INFO
	.align		4
.L_53:
        /*0028*/ 	.byte	0x04, 0x17
        /*002a*/ 	.short	(.L_55 - .L_54)
.L_54:
        /*002c*/ 	.word	0x00000000
        /*0030*/ 	.short	0x0003
        /*0032*/ 	.short	0x0018
        /*0034*/ 	.byte	0x00, 0xf0, 0x11, 0x00


	//----- nvinfo : EIATTR_KPARAM_INFO
	.align		4
.L_55:
        /*0038*/ 	.byte	0x04, 0x17
        /*003a*/ 	.short	(.L_57 - .L_56)
.L_56:
        /*003c*/ 	.word	0x00000000
        /*0040*/ 	.short	0x0002
        /*0042*/ 	.short	0x0010
        /*0044*/ 	.byte	0x00, 0xf5, 0x21, 0x00


	//----- nvinfo : EIATTR_KPARAM_INFO
	.align		4
.L_57:
        /*0048*/ 	.byte	0x04, 0x17
        /*004a*/ 	.short	(.L_59 - .L_58)
.L_58:
        /*004c*/ 	.word	0x00000000
        /*0050*/ 	.short	0x0001
        /*0052*/ 	.short	0x0008
        /*0054*/ 	.byte	0x00, 0xf5, 0x21, 0x00


	//----- nvinfo : EIATTR_KPARAM_INFO
	.align		4
.L_59:
        /*0058*/ 	.byte	0x04, 0x17
        /*005a*/ 	.short	(.L_61 - .L_60)
.L_60:
        /*005c*/ 	.word	0x00000000
        /*0060*/ 	.short	0x0000
        /*0062*/ 	.short	0x0000
        /*0064*/ 	.byte	0x00, 0xf5, 0x21, 0x00


	//----- nvinfo : EIATTR_SPARSE_MMA_MASK
	.align		4
.L_61:
        /*0068*/ 	.byte	0x03, 0x50
        /*006a*/ 	.short	0x0000


	//----- nvinfo : EIATTR_MAXREG_COUNT
	.align		4
        /*006c*/ 	.byte	0x03, 0x1b
        /*006e*/ 	.short	0x00ff


	//----- nvinfo : EIATTR_NUM_BARRIERS
	.align		4
        /*0070*/ 	.byte	0x02, 0x4c
        /*0072*/ 	.byte	0x01
	.zero		1


	//----- nvinfo : EIATTR_MERCURY_ISA_VERSION
	.align		4
        /*0074*/ 	.byte	0x03, 0x5f
        /*0076*/ 	.short	0x0101


	//----- nvinfo : EIATTR_VRC_CTA_INIT_COUNT
	.align		4
        /*0078*/ 	.byte	0x02, 0x4a
	.zero		1
	.zero		1


	//----- nvinfo : EIATTR_EXIT_INSTR_OFFSETS
	.align		4
        /*007c*/ 	.byte	0x04, 0x1c
        /*007e*/ 	.short	(.L_63 - .L_62)


	//   ....[0]....
.L_62:
        /*0080*/ 	.word	0x00000840


	//   ....[1]....
        /*0084*/ 	.word	0x00000890


	//----- nvinfo : EIATTR_CRS_STACK_SIZE
	.align		4
.L_63:
        /*0088*/ 	.byte	0x04, 0x1e
        /*008a*/ 	.short	(.L_65 - .L_64)
.L_64:
        /*008c*/ 	.word	0x00000000


	//----- nvinfo : EIATTR_CBANK_PARAM_SIZE
	.align		4
.L_65:
        /*0090*/ 	.byte	0x03, 0x19
        /*0092*/ 	.short	0x0024


	//----- nvinfo : EIATTR_PARAM_CBANK
	.align		4
        /*0094*/ 	.byte	0x04, 0x0a
        /*0096*/ 	.short	(.L_67 - .L_66)
	.align		4
.L_66:
        /*0098*/ 	.word	index@(.nv.constant0._Z19buffered_shmem_gemmPKfS0_Pfiii)
        /*009c*/ 	.short	0x0380
        /*009e*/ 	.short	0x0024


	//----- nvinfo : EIATTR_SW_WAR
	.align		4
.L_67:
        /*00a0*/ 	.byte	0x04, 0x36
        /*00a2*/ 	.short	(.L_69 - .L_68)
.L_68:
        /*00a4*/ 	.word	0x00000008
.L_69:


//--------------------- .nv.info._Z10shmem_gemmPKfS0_Pfiii --------------------------
	.section	.nv.info._Z10shmem_gemmPKfS0_Pfiii,"",@"SHT_CUDA_INFO"
	.sectionflags	@""
	.align	4


	//----- nvinfo : EIATTR_CUDA_API_VERSION
	.align		4
        /*0000*/ 	.byte	0x04, 0x37
        /*0002*/ 	.short	(.L_71 - .L_70)
.L_70:
        /*0004*/ 	.word	0x00000082


	//----- nvinfo : EIATTR_KPARAM_INFO
	.align		4
.L_71:
        /*0008*/ 	.byte	0x04, 0x17
        /*000a*/ 	.short	(.L_73 - .L_72)
.L_72:
        /*000c*/ 	.word	0x00000000
        /*0010*/ 	.short	0x0005
        /*0012*/ 	.short	0x0020
        /*0014*/ 	.byte	0x00, 0xf0, 0x11, 0x00


	//----- nvinfo : EIATTR_KPARAM_INFO
	.align		4
.L_73:
        /*0018*/ 	.byte	0x04, 0x17
        /*001a*/ 	.short	(.L_75 - .L_74)
.L_74:
        /*001c*/ 	.word	0x00000000
        /*0020*/ 	.short	0x0004
        /*0022*/ 	.short	0x001c
        /*0024*/ 	.byte	0x00, 0xf0, 0x11, 0x00


	//----- nvinfo : EIATTR_KPARAM_INFO
	.align		4
.L_75:
        /*0028*/ 	.byte	0x04, 0x17
        /*002a*/ 	.short	(.L_77 - .L_76)
.L_76:
        /*002c*/ 	.word	0x00000000
        /*0030*/ 	.short	0x0003
        /*0032*/ 	.short	0x0018
        /*0034*/ 	.byte	0x00, 0xf0, 0x11, 0x00


	//----- nvinfo : EIATTR_KPARAM_INFO
	.align		4
.L_77:
        /*0038*/ 	.byte	0x04, 0x17
        /*003a*/ 	.short	(.L_79 - .L_78)
.L_78:
        /*003c*/ 	.word	0x00000000
        /*0040*/ 	.short	0x0002
        /*0042*/ 	.short	0x0010
        /*0044*/ 	.byte	0x00, 0xf5, 0x21, 0x00


	//----- nvinfo : EIATTR_KPARAM_INFO
	.align		4
.L_79:
        /*0048*/ 	.byte	0x04, 0x17
        /*004a*/ 	.short	(.L_81 - .L_80)
.L_80:
        /*004c*/ 	.word	0x00000000
        /*0050*/ 	.short	0x0001
        /*0052*/ 	.short	0x0008
        /*0054*/ 	.byte	0x00, 0xf5, 0x21, 0x00


	//----- nvinfo : EIATTR_KPARAM_INFO
	.align		4
.L_81:
        /*0058*/ 	.byte	0x04, 0x17
        /*005a*/ 	.short	(.L_83 - .L_82)
.L_82:
        /*005c*/ 	.word	0x00000000
        /*0060*/ 	.short	0x0000
        /*0062*/ 	.short	0x0000
        /*0064*/ 	.byte	0x00, 0xf5, 0x21, 0x00


	//----- nvinfo : EIATTR_SPARSE_MMA_MASK
	.align		4
.L_83:
        /*0068*/ 	.byte	0x03, 0x50
        /*006a*/ 	.short	0x0000


	//----- nvinfo : EIATTR_MAXREG_COUNT
	.align		4
        /*006c*/ 	.byte	0x03, 0x1b
        /*006e*/ 	.short	0x00ff


	//----- nvinfo : EIATTR_NUM_BARRIERS
	.align		4
        /*0070*/ 	.byte	0x02, 0x4c
        /*0072*/ 	.byte	0x01
	.zero		1


	//----- nvinfo : EIATTR_MERCURY_ISA_VERSION
	.align		4
        /*0074*/ 	.byte	0x03, 0x5f
        /*0076*/ 	.short	0x0101


	//----- nvinfo : EIATTR_VRC_CTA_INIT_COUNT
	.align		4
        /*0078*/ 	.byte	0x02, 0x4a
	.zero		1
	.zero		1


	//----- nvinfo : EIATTR_EXIT_INSTR_OFFSETS
	.align		4
        /*007c*/ 	.byte	0x04, 0x1c
        /*007e*/ 	.short	(.L_85 - .L_84)


	//   ....[0]....
.L_84:
        /*0080*/ 	.word	0x00000da0


	//   ....[1]....
        /*0084*/ 	.word	0x00000df0


	//----- nvinfo : EIATTR_CBANK_PARAM_SIZE
	.align		4
.L_85:
        /*0088*/ 	.byte	0x03, 0x19
        /*008a*/ 	.short	0x0024


	//----- nvinfo : EIATTR_PARAM_CBANK
	.align		4
        /*008c*/ 	.byte	0x04, 0x0a
        /*008e*/ 	.short	(.L_87 - .L_86)
	.align		4
.L_86:
        /*0090*/ 	.word	index@(.nv.constant0._Z10shmem_gemmPKfS0_Pfiii)
        /*0094*/ 	.short	0x0380
        /*0096*/ 	.short	0x0024


	//----- nvinfo : EIATTR_SW_WAR
	.align		4
.L_87:
        /*0098*/ 	.byte	0x04, 0x36
        /*009a*/ 	.short	(.L_89 - .L_88)
.L_88:
        /*009c*/ 	.word	0x00000008
.L_89:


//--------------------- .nv.info._Z10naive_gemmPKfS0_Pfiii --------------------------
	.section	.nv.info._Z10naive_gemmPKfS0_Pfiii,"",@"SHT_CUDA_INFO"
	.sectionflags	@""
	.align	4


	//----- nvinfo : EIATTR_CUDA_API_VERSION
	.align		4
        /*0000*/ 	.byte	0x04, 0x37
        /*0002*/ 	.short	(.L_91 - .L_90)
.L_90:
        /*0004*/ 	.word	0x00000082


	//----- nvinfo : EIATTR_KPARAM_INFO
	.align		4
.L_91:
        /*0008*/ 	.byte	0x04, 0x17
        /*000a*/ 	.short	(.L_93 - .L_92)
.L_92:
        /*000c*/ 	.word	0x00000000
        /*0010*/ 	.short	0x0005
        /*0012*/ 	.short	0x0020
        /*0014*/ 	.byte	0x00, 0xf0, 0x11, 0x00


	//----- nvinfo : EIATTR_KPARAM_INFO
	.align		4
.L_93:
        /*0018*/ 	.byte	0x04, 0x17
        /*001a*/ 	.short	(.L_95 - .L_94)
.L_94:
        /*001c*/ 	.word	0x00000000
        /*0020*/ 	.short	0x0004
        /*0022*/ 	.short	0x001c
        /*0024*/ 	.byte	0x00, 0xf0, 0x11, 0x00


	//----- nvinfo : EIATTR_KPARAM_INFO
	.align		4
.L_95:
        /*0028*/ 	.byte	0x04, 0x17
        /*002a*/ 	.short	(.L_97 - .L_96)
.L_96:
        /*002c*/ 	.word	0x00000000
        /*0030*/ 	.short	0x0003
        /*0032*/ 	.short	0x0018
        /*0034*/ 	.byte	0x00, 0xf0, 0x11, 0x00


	//----- nvinfo : EIATTR_KPARAM_INFO
	.align		4
.L_97:
        /*0038*/ 	.byte	0x04, 0x17
        /*003a*/ 	.short	(.L_99 - .L_98)
.L_98:
        /*003c*/ 	.word	0x00000000
        /*0040*/ 	.short	0x0002
        /*0042*/ 	.short	0x0010
        /*0044*/ 	.byte	0x00, 0xf5, 0x21, 0x00


	//----- nvinfo : EIATTR_KPARAM_INFO
	.align		4
.L_99:
        /*0048*/ 	.byte	0x04, 0x17
        /*004a*/ 	.short	(.L_101 - .L_100)
.L_100:
        /*004c*/ 	.word	0x00000000
        /*0050*/ 	.short	0x0001
        /*0052*/ 	.short	0x0008
        /*0054*/ 	.byte	0x00, 0xf5, 0x21, 0x00


	//----- nvinfo : EIATTR_KPARAM_INFO
	.align		4
.L_101:
        /*0058*/ 	.byte	0x04, 0x17
        /*005a*/ 	.short	(.L_103 - .L_102)
.L_102:
        /*005c*/ 	.word	0x00000000
        /*0060*/ 	.short	0x0000
        /*0062*/ 	.short	0x0000
        /*0064*/ 	.byte	0x00, 0xf5, 0x21, 0x00


	//----- nvinfo : EIATTR_SPARSE_MMA_MASK
	.align		4
.L_103:
        /*0068*/ 	.byte	0x03, 0x50
        /*006a*/ 	.short	0x0000


	//----- nvinfo : EIATTR_MAXREG_COUNT
	.align		4
        /*006c*/ 	.byte	0x03, 0x1b
        /*006e*/ 	.short	0x00ff


	//----- nvinfo : EIATTR_MERCURY_ISA_VERSION
	.align		4
        /*0070*/ 	.byte	0x03, 0x5f
        /*0072*/ 	.short	0x0101


	//----- nvinfo : EIATTR_VRC_CTA_INIT_COUNT
	.align		4
        /*0074*/ 	.byte	0x02, 0x4a
	.zero		1
	.zero		1


	//----- nvinfo : EIATTR_EXIT_INSTR_OFFSETS
	.align		4
        /*0078*/ 	.byte	0x04, 0x1c
        /*007a*/ 	.short	(.L_105 - .L_104)


	//   ....[0]....
.L_104:
        /*007c*/ 	.word	0x000008f0


	//----- nvinfo : EIATTR_CBANK_PARAM_SIZE
	.align		4
.L_105:
        /*0080*/ 	.byte	0x03, 0x19
        /*0082*/ 	.short	0x0024


	//----- nvinfo : EIATTR_PARAM_CBANK
	.align		4
        /*0084*/ 	.byte	0x04, 0x0a
        /*0086*/ 	.short	(.L_107 - .L_106)
	.align		4
.L_106:
        /*0088*/ 	.word	index@(.nv.constant0._Z10naive_gemmPKfS0_Pfiii)
        /*008c*/ 	.short	0x0380
        /*008e*/ 	.short	0x0024


	//----- nvinfo : EIATTR_SW_WAR
	.align		4
.L_107:
        /*0090*/ 	.byte	0x04, 0x36
        /*0092*/ 	.short	(.L_109 - .L_108)
.L_108:
        /*0094*/ 	.word	0x00000008
.L_109:


//--------------------- .nv.callgraph             --------------------------
	.section	.nv.callgraph,"",@"SHT_CUDA_CALLGRAPH"
	.align	4
	.sectionentsize	8
	.align		4
        /*0000*/ 	.word	0x00000000
	.align		4
        /*0004*/ 	.word	0xffffffff
	.align		4
        /*0008*/ 	.word	0x00000000
	.align		4
        /*000c*/ 	.word	0xfffffffe
	.align		4
        /*0010*/ 	.word	0x00000000
	.align		4
        /*0014*/ 	.word	0xfffffffd
	.align		4
        /*0018*/ 	.word	0x00000000
	.align		4
        /*001c*/ 	.word	0xfffffffc


//--------------------- .text._Z17registers_1d_gemmPKfS0_Pfiii --------------------------
	.section	.text._Z17registers_1d_gemmPKfS0_Pfiii,"ax",@progbits
	.align	128
        .global         _Z17registers_1d_gemmPKfS0_Pfiii
        .type           _Z17registers_1d_gemmPKfS0_Pfiii,@function
        .size           _Z17registers_1d_gemmPKfS0_Pfiii,(.L_x_31 - _Z17registers_1d_gemmPKfS0_Pfiii)
        .other          _Z17registers_1d_gemmPKfS0_Pfiii,@"STO_CUDA_ENTRY STV_DEFAULT"
_Z17registers_1d_gemmPKfS0_Pfiii:
.text._Z17registers_1d_gemmPKfS0_Pfiii:
[----:B------:R-:W-:Y:S01]  /*0000*/  LDC R1, c[0x0][0x37c] ;  /* 0x0000df00ff017b82 */ /* 0x000fe20000000800 */
[----:B------:R-:W0:Y:S01]  /*0010*/  S2R R33, SR_CTAID.Y ;  /* 0x0000000000217919 */ /* 0x000e220000002600 */
[----:B------:R-:W1:Y:S01]  /*0020*/  LDCU UR11, c[0x0][0x364] ;  /* 0x00006c80ff0b77ac */ /* 0x000e620008000800 */
[----:B------:R-:W0:Y:S01]  /*0030*/  S2R R28, SR_TID.Y ;  /* 0x00000000001c7919 */ /* 0x000e220000002200 */
[----:B------:R-:W2:Y:S01]  /*0040*/  LDCU UR4, c[0x0][0x398] ;  /* 0x00007300ff0477ac */ /* 0x000ea20008000800 */
[----:B------:R-:W3:Y:S01]  /*0050*/  S2R R34, SR_TID.X ;  /* 0x0000000000227919 */ /* 0x000ee20000002100 */
[----:B------:R-:W3:Y:S01]  /*0060*/  LDCU UR7, c[0x0][0x3a0] ;  /* 0x00007400ff0777ac */ /* 0x000ee20008000800 */
[----:B------:R-:W4:Y:S01]  /*0070*/  LDCU.64 UR12, c[0x0][0x358] ;  /* 0x00006b00ff0c77ac */ /* 0x000f220008000a00 */
[----:B0-----:R-:W-:-:S04]  /*0080*/  LEA R33, R33, R28, 0x5 ;  /* 0x0000001c21217211 */ /* 0x001fc800078e28ff */
[C---:B-1----:R-:W-:Y:S02]  /*0090*/  IADD3 R32, PT, PT, R33.reuse, UR11, RZ ;  /* 0x0000000b21207c10 */ /* 0x042fe4000fffe0ff */
[----:B--2---:R-:W-:Y:S02]  /*00a0*/  ISETP.GE.AND P0, PT, R33, UR4, PT ;  /* 0x0000000421007c0c */ /* 0x004fe4000bf06270 */
[C---:B------:R-:W-:Y:S02]  /*00b0*/  IADD3 R31, PT, PT, R32.reuse, UR11, RZ ;  /* 0x0000000b201f7c10 */ /* 0x040fe4000fffe0ff */
[----:B------:R-:W-:Y:S02]  /*00c0*/  ISETP.GE.AND P1, PT, R32, UR4, PT ;  /* 0x0000000420007c0c */ /* 0x000fe4000bf26270 */
[----:B------:R-:W-:Y:S02]  /*00d0*/  IADD3 R30, PT, PT, R31, UR11, RZ ;  /* 0x0000000b1f1e7c10 */ /* 0x000fe4000fffe0ff */
[----:B---3--:R-:W-:-:S02]  /*00e0*/  ISETP.GE.OR P0, PT, R34, UR7, P0 ;  /* 0x0000000722007c0c */ /* 0x008fc40008706670 */
[----:B------:R-:W-:Y:S02]  /*00f0*/  ISETP.GE.AND P3, PT, R31, UR4, PT ;  /* 0x000000041f007c0c */ /* 0x000fe4000bf66270 */
[----:B------:R-:W-:Y:S02]  /*0100*/  ISETP.LT.AND P1, PT, R34, UR7, !P1 ;  /* 0x0000000722007c0c */ /* 0x000fe4000cf21270 */
[----:B------:R-:W-:Y:S02]  /*0110*/  ISETP.GE.AND P2, PT, R30, UR4, PT ;  /* 0x000000041e007c0c */ /* 0x000fe4000bf46270 */
[C---:B------:R-:W-:Y:S02]  /*0120*/  ISETP.LT.AND P3, PT, R34.reuse, UR7, !P3 ;  /* 0x0000000722007c0c */ /* 0x040fe4000df61270 */
[----:B------:R-:W-:-:S03]  /*0130*/  ISETP.LT.AND P2, PT, R34, UR7, !P2 ;  /* 0x0000000722007c0c */ /* 0x000fc6000d741270 */
[----:B------:R-:W0:Y:S01]  /*0140*/  @!P0 LDC.64 R2, c[0x0][0x380] ;  /* 0x0000e000ff028b82 */ /* 0x000e220000000a00 */
[----:B------:R-:W-:-:S03]  /*0150*/  @!P0 IMAD R11, R33, UR7, R34 ;  /* 0x00000007210b8c24 */ /* 0x000fc6000f8e0222 */
[----:B------:R-:W-:-:S04]  /*0160*/  @P1 IMAD R13, R32, UR7, R34 ;  /* 0x00000007200d1c24 */ /* 0x000fc8000f8e0222 */
[----:B------:R-:W1:Y:S08]  /*0170*/  @P1 LDC.64 R4, c[0x0][0x380] ;  /* 0x0000e000ff041b82 */ /* 0x000e700000000a00 */
[----:B------:R-:W2:Y:S08]  /*0180*/  @P3 LDC.64 R6, c[0x0][0x380] ;  /* 0x0000e000ff063b82 */ /* 0x000eb00000000a00 */
[----:B------:R-:W3:Y:S01]  /*0190*/  @P2 LDC.64 R8, c[0x0][0x380] ;  /* 0x0000e000ff082b82 */ /* 0x000ee20000000a00 */
[----:B0-----:R-:W-:-:S04]  /*01a0*/  @!P0 IMAD.WIDE.U32 R2, R11, 0x4, R2 ;  /* 0x000000040b028825 */ /* 0x001fc800078e0002 */
[----:B------:R-:W-:Y:S02]  /*01b0*/  @P3 IMAD R11, R31, UR7, R34 ;  /* 0x000000071f0b3c24 */ /* 0x000fe4000f8e0222 */
[----:B----4-:R-:W4:Y:S01]  /*01c0*/  @!P0 LDG.E.CONSTANT R2, desc[UR12][R2.64] ;  /* 0x0000000c02028981 */ /* 0x010f22000c1e9900 */
[----:B-1----:R-:W-:-:S04]  /*01d0*/  @P1 IMAD.WIDE.U32 R4, R13, 0x4, R4 ;  /* 0x000000040d041825 */ /* 0x002fc800078e0004 */
[----:B------:R-:W-:Y:S02]  /*01e0*/  @P2 IMAD R13, R30, UR7, R34 ;  /* 0x000000071e0d2c24 */ /* 0x000fe4000f8e0222 */
[----:B--2---:R-:W-:Y:S02]  /*01f0*/  @P3 IMAD.WIDE.U32 R6, R11, 0x4, R6 ;  /* 0x000000040b063825 */ /* 0x004fe400078e0006 */
[----:B------:R-:W2:Y:S04]  /*0200*/  @P1 LDG.E.CONSTANT R11, desc[UR12][R4.64] ;  /* 0x0000000c040b1981 */ /* 0x000ea8000c1e9900 */
[----:B------:R0:W5:Y:S01]  /*0210*/  @P3 LDG.E.CONSTANT R7, desc[UR12][R6.64] ;  /* 0x0000000c06073981 */ /* 0x000162000c1e9900 */
[----:B---3--:R-:W-:-:S06]  /*0220*/  @P2 IMAD.WIDE.U32 R8, R13, 0x4, R8 ;  /* 0x000000040d082825 */ /* 0x008fcc00078e0008 */
[----:B------:R-:W3:Y:S01]  /*0230*/  @P2 LDG.E.CONSTANT R9, desc[UR12][R8.64] ;  /* 0x0000000c08092981 */ /* 0x000ee2000c1e9900 */
[----:B------:R-:W1:Y:S01]  /*0240*/  S2UR UR5, SR_CgaCtaId ;  /* 0x00000000000579c3 */ /* 0x000e620000008800 */
[----:B------:R-:W-:Y:S01]  /*0250*/  UMOV UR4, 0x400 ;  /* 0x0000040000047882 */ /* 0x000fe20000000000 */
[----:B------:R-:W-:Y:S02]  /*0260*/  SHF.L.U32 R29, R34, 0x2, RZ ;  /* 0x00000002221d7819 */ /* 0x000fe400000006ff */
[----:B------:R-:W-:Y:S01]  /*0270*/  IADD3 R10, PT, PT, R28, UR11, RZ ;  /* 0x0000000b1c0a7c10 */ /* 0x000fe2000fffe0ff */
[----:B------:R-:W1:Y:S03]  /*0280*/  S2R R13, SR_CTAID.X ;  /* 0x00000000000d7919 */ /* 0x000e660000002500 */
[----:B------:R-:W-:-:S04]  /*0290*/  IADD3 R0, PT, PT, R10, UR11, RZ ;  /* 0x0000000b0a007c10 */ /* 0x000fc8000fffe0ff */
[----:B0-----:R-:W-:Y:S01]  /*02a0*/  IADD3 R6, PT, PT, R0, UR11, RZ ;  /* 0x0000000b00067c10 */ /* 0x001fe2000fffe0ff */
[----:B-1----:R-:W-:-:S06]  /*02b0*/  ULEA UR6, UR5, UR4, 0x18 ;  /* 0x0000000405067291 */ /* 0x002fcc000f8ec0ff */
[----:B------:R-:W-:-:S04]  /*02c0*/  IADD3 R3, PT, PT, R29, UR6, RZ ;  /* 0x000000061d037c10 */ /* 0x000fc8000fffe0ff */
[-C--:B------:R-:W-:Y:S01]  /*02d0*/  LEA R5, R28, R3.reuse, 0x7 ;  /* 0x000000031c057211 */ /* 0x080fe200078e38ff */
[----:B------:R-:W0:Y:S01]  /*02e0*/  LDCU UR6, c[0x0][0x39c] ;  /* 0x00007380ff0677ac */ /* 0x000e220008000800 */
[-C--:B------:R-:W-:Y:S02]  /*02f0*/  LEA R4, R0, R3.reuse, 0x7 ;  /* 0x0000000300047211 */ /* 0x080fe400078e38ff */
[-C--:B------:R-:W-:Y:S02]  /*0300*/  LEA R0, R10, R3.reuse, 0x7 ;  /* 0x000000030a007211 */ /* 0x080fe400078e38ff */
[----:B------:R-:W-:Y:S01]  /*0310*/  LEA R6, R6, R3, 0x7 ;  /* 0x0000000306067211 */ /* 0x000fe200078e38ff */
[----:B------:R-:W-:Y:S01]  /*0320*/  UIADD3 UR4, UPT, UPT, UR4, 0x2000, URZ ;  /* 0x0000200004047890 */ /* 0x000fe2000fffe0ff */
[----:B------:R-:W-:-:S03]  /*0330*/  LEA R34, R13, R34, 0x5 ;  /* 0x000000220d227211 */ /* 0x000fc600078e28ff */
[----:B------:R-:W-:Y:S02]  /*0340*/  ULEA UR4, UR5, UR4, 0x18 ;  /* 0x0000000405047291 */ /* 0x000fe4000f8ec0ff */
[----:B------:R-:W-:-:S04]  /*0350*/  ULOP3.LUT UR5, UR11, 0xffff, URZ, 0xc0, !UPT ;  /* 0x0000ffff0b057892 */ /* 0x000fc8000f8ec0ff */
[----:B------:R-:W-:Y:S01]  /*0360*/  IADD3 R12, PT, PT, R29, UR4, RZ ;  /* 0x000000041d0c7c10 */ /* 0x000fe2000fffe0ff */
[----:B----4-:R-:W-:Y:S04]  /*0370*/  @!P0 STS [R5], R2 ;  /* 0x0000000205008388 */ /* 0x010fe80000000800 */
[----:B------:R1:W-:Y:S04]  /*0380*/  @P0 STS [R5], RZ ;  /* 0x000000ff05000388 */ /* 0x0003e80000000800 */
[----:B------:R4:W-:Y:S04]  /*0390*/  @!P1 STS [R0], RZ ;  /* 0x000000ff00009388 */ /* 0x0009e80000000800 */
[----:B--2---:R4:W-:Y:S04]  /*03a0*/  @P1 STS [R0], R11 ;  /* 0x0000000b00001388 */ /* 0x0049e80000000800 */
[----:B------:R4:W-:Y:S04]  /*03b0*/  @!P3 STS [R4], RZ ;  /* 0x000000ff0400b388 */ /* 0x0009e80000000800 */
[----:B-----5:R4:W-:Y:S04]  /*03c0*/  @P3 STS [R4], R7 ;  /* 0x0000000704003388 */ /* 0x0209e80000000800 */
[----:B------:R4:W-:Y:S04]  /*03d0*/  @!P2 STS [R6], RZ ;  /* 0x000000ff0600a388 */ /* 0x0009e80000000800 */
[----:B---3--:R4:W-:Y:S01]  /*03e0*/  @P2 STS [R6], R9 ;  /* 0x0000000906002388 */ /* 0x0089e20000000800 */
[----:B------:R-:W-:-:S02]  /*03f0*/  ISETP.GE.AND P0, PT, R28, UR7, PT ;  /* 0x000000071c007c0c */ /* 0x000fc4000bf06270 */
[----:B-1----:R-:W-:Y:S02]  /*0400*/  MOV R5, 0x430 ;  /* 0x0000043000057802 */ /* 0x002fe40000000f00 */
[----:B0-----:R-:W-:-:S13]  /*0410*/  ISETP.LT.AND P0, PT, R34, UR6, !P0 ;  /* 0x0000000622007c0c */ /* 0x001fda000c701270 */
[----:B----4-:R-:W-:Y:S05]  /*0420*/  CALL.REL.NOINC `($__internal_0_$__cuda_sm20_div_u16) ;  /* 0x0000002800647944 */ /* 0x010fea0003c00000 */
[----:B------:R-:W-:Y:S01]  /*0430*/  IADD3 R11, PT, PT, R11, 0x1, RZ ;  /* 0x000000010b0b7810 */ /* 0x000fe20007ffe0ff */
[----:B------:R-:W-:Y:S01]  /*0440*/  UISETP.GT.U32.AND UP0, UPT, UR11, 0xa, UPT ;  /* 0x0000000a0b00788c */ /* 0x000fe2000bf04070 */
[----:B------:R-:W0:Y:S02]  /*0450*/  LDCU UR7, c[0x0][0x3a0] ;  /* 0x00007400ff0777ac */ /* 0x000e240008000800 */
[----:B------:R-:W-:Y:S01]  /*0460*/  LOP3.LUT R11, R11, 0xffff, RZ, 0xc0, !PT ;  /* 0x0000ffff0b0b7812 */ /* 0x000fe200078ec0ff */
[----:B------:R-:W-:-:S03]  /*0470*/  UMOV UR4, URZ ;  /* 0x000000ff00047c82 */ /* 0x000fc60008000000 */
[----:B------:R-:W-:-:S04]  /*0480*/  LOP3.LUT R0, R11, 0x3, RZ, 0xc0, !PT ;  /* 0x000000030b007812 */ /* 0x000fc800078ec0ff */
[----:B------:R-:W-:Y:S01]  /*0490*/  ISETP.NE.AND P1, PT, R0, RZ, PT ;  /* 0x000000ff0000720c */ /* 0x000fe20003f25270 */
[----:B------:R-:W-:-:S12]  /*04a0*/  BRA.U UP0, `(.L_x_0) ;  /* 0x0000000100b47547 */ /* 0x000fd8000b800000 */
[----:B------:R-:W-:Y:S01]  /*04b0*/  LOP3.LUT R14, R11, 0x3c, RZ, 0xc0, !PT ;  /* 0x0000003c0b0e7812 */ /* 0x000fe200078ec0ff */
[----:B------:R-:W-:Y:S01]  /*04c0*/  UMOV UR4, URZ ;  /* 0x000000ff00047c82 */ /* 0x000fe20008000000 */
[----:B------:R-:W-:-:S05]  /*04d0*/  UMOV UR5, URZ ;  /* 0x000000ff00057c82 */ /* 0x000fca0008000000 */
.L_x_1:
[----:B-1----:R-:W1:Y:S01]  /*04e0*/  @P0 LDC R17, c[0x0][0x39c] ;  /* 0x0000e700ff110b82 */ /* 0x002e620000000800 */
[----:B------:R-:W-:Y:S01]  /*04f0*/  IADD3 R15, PT, PT, R28, UR4, RZ ;  /* 0x000000041c0f7c10 */ /* 0x000fe2000fffe0ff */
[----:B------:R-:W-:Y:S02]  /*0500*/  UIADD3 UR6, UPT, UPT, UR11, UR4, URZ ;  /* 0x000000040b067290 */ /* 0x000fe4000fffe0ff */
[C---:B------:R-:W-:Y:S02]  /*0510*/  IADD3 R13, PT, PT, R10.reuse, UR4, RZ ;  /* 0x000000040a0d7c10 */ /* 0x040fe4000fffe0ff */
[----:B------:R-:W-:Y:S02]  /*0520*/  UIADD3 UR4, UPT, UPT, UR6, UR11, URZ ;  /* 0x0000000b06047290 */ /* 0x000fe4000fffe0ff */
[----:B------:R-:W2:Y:S01]  /*0530*/  @P0 LDC.64 R8, c[0x0][0x388] ;  /* 0x0000e200ff080b82 */ /* 0x000ea20000000a00 */
[----:B------:R-:W-:-:S07]  /*0540*/  IADD3 R19, PT, PT, R10, UR6, RZ ;  /* 0x000000060a137c10 */ /* 0x000fce000fffe0ff */
[----:B------:R-:W3:Y:S08]  /*0550*/  @P0 LDC R21, c[0x0][0x39c] ;  /* 0x0000e700ff150b82 */ /* 0x000ef00000000800 */
[----:B------:R-:W4:Y:S01]  /*0560*/  @P0 LDC R23, c[0x0][0x39c] ;  /* 0x0000e700ff170b82 */ /* 0x000f220000000800 */
[----:B-1----:R-:W-:-:S07]  /*0570*/  @P0 IMAD R17, R15, R17, R34 ;  /* 0x000000110f110224 */ /* 0x002fce00078e0222 */
[----:B------:R-:W1:Y:S01]  /*0580*/  @P0 LDC.64 R6, c[0x0][0x388] ;  /* 0x0000e200ff060b82 */ /* 0x000e620000000a00 */
[----:B--2---:R-:W-:Y:S01]  /*0590*/  @P0 IMAD.WIDE R8, R17, 0x4, R8 ;  /* 0x0000000411080825 */ /* 0x004fe200078e0208 */
[----:B------:R-:W-:-:S05]  /*05a0*/  IADD3 R17, PT, PT, R10, UR4, RZ ;  /* 0x000000040a117c10 */ /* 0x000fca000fffe0ff */
[----:B------:R-:W2:Y:S01]  /*05b0*/  @P0 LDG.E.CONSTANT R8, desc[UR12][R8.64] ;  /* 0x0000000c08080981 */ /* 0x000ea2000c1e9900 */
[----:B------:R-:W5:Y:S01]  /*05c0*/  @P0 LDC R16, c[0x0][0x39c] ;  /* 0x0000e700ff100b82 */ /* 0x000f620000000800 */
[----:B---3--:R-:W-:-:S07]  /*05d0*/  @P0 IMAD R21, R13, R21, R34 ;  /* 0x000000150d150224 */ /* 0x008fce00078e0222 */
[----:B------:R-:W3:Y:S08]  /*05e0*/  @P0 LDC.64 R4, c[0x0][0x388] ;  /* 0x0000e200ff040b82 */ /* 0x000ef00000000a00 */
[----:B------:R-:W0:Y:S01]  /*05f0*/  @P0 LDC.64 R2, c[0x0][0x388] ;  /* 0x0000e200ff020b82 */ /* 0x000e220000000a00 */
[----:B----4-:R-:W-:Y:S02]  /*0600*/  @P0 IMAD R23, R19, R23, R34 ;  /* 0x0000001713170224 */ /* 0x010fe400078e0222 */
[----:B-1----:R-:W-:-:S04]  /*0610*/  @P0 IMAD.WIDE R6, R21, 0x4, R6 ;  /* 0x0000000415060825 */ /* 0x002fc800078e0206 */
[----:B-----5:R-:W-:Y:S02]  /*0620*/  @P0 IMAD R21, R17, R16, R34 ;  /* 0x0000001011150224 */ /* 0x020fe400078e0222 */
[----:B------:R-:W4:Y:S01]  /*0630*/  @P0 LDG.E.CONSTANT R6, desc[UR12][R6.64] ;  /* 0x0000000c06060981 */ /* 0x000f22000c1e9900 */
[----:B---3--:R-:W-:-:S06]  /*0640*/  @P0 IMAD.WIDE R4, R23, 0x4, R4 ;  /* 0x0000000417040825 */ /* 0x008fcc00078e0204 */
[----:B------:R-:W3:Y:S01]  /*0650*/  @P0 LDG.E.CONSTANT R4, desc[UR12][R4.64] ;  /* 0x0000000c04040981 */ /* 0x000ee2000c1e9900 */
[----:B0-----:R-:W-:-:S06]  /*0660*/  @P0 IMAD.WIDE R2, R21, 0x4, R2 ;  /* 0x0000000415020825 */ /* 0x001fcc00078e0202 */
[----:B------:R-:W5:Y:S01]  /*0670*/  @P0 LDG.E.CONSTANT R2, desc[UR12][R2.64] ;  /* 0x0000000c02020981 */ /* 0x000f62000c1e9900 */
[-C--:B------:R-:W-:Y:S02]  /*0680*/  LEA R15, R15, R12.reuse, 0x7 ;  /* 0x0000000c0f0f7211 */ /* 0x080fe400078e38ff */
[-C--:B------:R-:W-:Y:S02]  /*0690*/  LEA R13, R13, R12.reuse, 0x7 ;  /* 0x0000000c0d0d7211 */ /* 0x080fe400078e38ff */
[-C--:B------:R-:W-:Y:S02]  /*06a0*/  LEA R19, R19, R12.reuse, 0x7 ;  /* 0x0000000c13137211 */ /* 0x080fe400078e38ff */
[----:B------:R-:W-:Y:S01]  /*06b0*/  LEA R17, R17, R12, 0x7 ;  /* 0x0000000c11117211 */ /* 0x000fe200078e38ff */
[----:B------:R-:W-:-:S06]  /*06c0*/  UIADD3 UR5, UPT, UPT, UR5, 0x4, URZ ;  /* 0x0000000405057890 */ /* 0x000fcc000fffe0ff */
[----:B------:R-:W-:Y:S01]  /*06d0*/  ISETP.NE.AND P2, PT, R14, UR5, PT ;  /* 0x000000050e007c0c */ /* 0x000fe2000bf45270 */
[----:B------:R-:W-:Y:S01]  /*06e0*/  ULEA UR4, UR11, UR4, 0x1 ;  /* 0x000000040b047291 */ /* 0x000fe2000f8e08ff */
[----:B--2---:R1:W-:Y:S04]  /*06f0*/  @P0 STS [R15], R8 ;  /* 0x000000080f000388 */ /* 0x0043e80000000800 */
[----:B------:R1:W-:Y:S04]  /*0700*/  @!P0 STS [R15], RZ ;  /* 0x000000ff0f008388 */ /* 0x0003e80000000800 */
[----:B------:R1:W-:Y:S04]  /*0710*/  @!P0 STS [R13], RZ ;  /* 0x000000ff0d008388 */ /* 0x0003e80000000800 */
[----:B----4-:R1:W-:Y:S04]  /*0720*/  @P0 STS [R13], R6 ;  /* 0x000000060d000388 */ /* 0x0103e80000000800 */
[----:B------:R1:W-:Y:S04]  /*0730*/  @!P0 STS [R19], RZ ;  /* 0x000000ff13008388 */ /* 0x0003e80000000800 */
[----:B---3--:R1:W-:Y:S04]  /*0740*/  @P0 STS [R19], R4 ;  /* 0x0000000413000388 */ /* 0x0083e80000000800 */
[----:B------:R1:W-:Y:S04]  /*0750*/  @!P0 STS [R17], RZ ;  /* 0x000000ff11008388 */ /* 0x0003e80000000800 */
[----:B-----5:R1:W-:Y:S01]  /*0760*/  @P0 STS [R17], R2 ;  /* 0x0000000211000388 */ /* 0x0203e20000000800 */
[----:B------:R-:W-:Y:S05]  /*0770*/  @P2 BRA `(.L_x_1) ;  /* 0xfffffffc00582947 */ /* 0x000fea000383ffff */
.L_x_0:
[----:B------:R-:W-:Y:S05]  /*0780*/  @!P1 BRA `(.L_x_2) ;  /* 0x0000000000389947 */ /* 0x000fea0003800000 */
[----:B------:R-:W-:-:S05]  /*0790*/  UMOV UR5, URZ ;  /* 0x000000ff00057c82 */ /* 0x000fca0008000000 */
.L_x_3:
[----:B------:R-:W2:Y:S01]  /*07a0*/  @P0 LDC R7, c[0x0][0x39c] ;  /* 0x0000e700ff070b82 */ /* 0x000ea20000000800 */
[----:B---3--:R-:W-:-:S07]  /*07b0*/  IADD3 R5, PT, PT, R28, UR4, RZ ;  /* 0x000000041c057c10 */ /* 0x008fce000fffe0ff */
[----:B-1----:R-:W1:Y:S01]  /*07c0*/  @P0 LDC.64 R2, c[0x0][0x388] ;  /* 0x0000e200ff020b82 */ /* 0x002e620000000a00 */
[----:B--2---:R-:W-:-:S04]  /*07d0*/  @P0 IMAD R7, R5, R7, R34 ;  /* 0x0000000705070224 */ /* 0x004fc800078e0222 */
[----:B-1----:R-:W-:-:S06]  /*07e0*/  @P0 IMAD.WIDE R2, R7, 0x4, R2 ;  /* 0x0000000407020825 */ /* 0x002fcc00078e0202 */
[----:B------:R-:W2:Y:S01]  /*07f0*/  @P0 LDG.E.CONSTANT R2, desc[UR12][R2.64] ;  /* 0x0000000c02020981 */ /* 0x000ea2000c1e9900 */
[----:B------:R-:W-:Y:S01]  /*0800*/  LEA R5, R5, R12, 0x7 ;  /* 0x0000000c05057211 */ /* 0x000fe200078e38ff */
[----:B------:R-:W-:Y:S02]  /*0810*/  UIADD3 UR5, UPT, UPT, UR5, 0x1, URZ ;  /* 0x0000000105057890 */ /* 0x000fe4000fffe0ff */
[----:B------:R-:W-:Y:S02]  /*0820*/  UIADD3 UR4, UPT, UPT, UR11, UR4, URZ ;  /* 0x000000040b047290 */ /* 0x000fe4000fffe0ff */
[----:B------:R3:W-:Y:S02]  /*0830*/  @!P0 STS [R5], RZ ;  /* 0x000000ff05008388 */ /* 0x0007e40000000800 */
[----:B------:R-:W-:Y:S02]  /*0840*/  ISETP.NE.AND P1, PT, R0, UR5, PT ;  /* 0x0000000500007c0c */ /* 0x000fe4000bf25270 */
[----:B--2---:R3:W-:Y:S11]  /*0850*/  @P0 STS [R5], R2 ;  /* 0x0000000205000388 */ /* 0x0047f60000000800 */
[----:B------:R-:W-:Y:S05]  /*0860*/  @P1 BRA `(.L_x_3) ;  /* 0xfffffffc00cc1947 */ /* 0x000fea000383ffff */
.L_x_2:
[----:B------:R-:W-:Y:S01]  /*0870*/  BAR.SYNC.DEFER_BLOCKING 0x0 ;  /* 0x0000000000007b1d */ /* 0x000fe20000010000 */
[----:B0-----:R-:W-:Y:S01]  /*0880*/  UISETP.GE.AND UP0, UPT, UR7, 0x1, UPT ;  /* 0x000000010700788c */ /* 0x001fe2000bf06270 */
[----:B-1----:R-:W-:Y:S02]  /*0890*/  CS2R R18, SRZ ;  /* 0x0000000000127805 */ /* 0x002fe4000001ff00 */
[----:B------:R-:W-:-:S06]  /*08a0*/  CS2R R8, SRZ ;  /* 0x0000000000087805 */ /* 0x000fcc000001ff00 */
[----:B------:R-:W-:Y:S05]  /*08b0*/  BRA.U !UP0, `(.L_x_4) ;  /* 0x0000002108d47547 */ /* 0x000fea000b800000 */
[----:B---3--:R-:W0:Y:S01]  /*08c0*/  LDC R2, c[0x0][0x364] ;  /* 0x0000d900ff027b82 */ /* 0x008e220000000800 */
[-C--:B------:R-:W-:Y:S01]  /*08d0*/  LEA R28, R28, R29.reuse, 0x7 ;  /* 0x0000001d1c1c7211 */ /* 0x080fe200078e38ff */
[----:B------:R-:W-:Y:S01]  /*08e0*/  HFMA2 R18, -RZ, RZ, 0, 0 ;  /* 0x00000000ff127431 */ /* 0x000fe200000001ff */
[----:B------:R-:W-:Y:S01]  /*08f0*/  LEA R29, R10, R29, 0x7 ;  /* 0x0000001d0a1d7211 */ /* 0x000fe200078e38ff */
[----:B------:R-:W-:Y:S01]  /*0900*/  UMOV UR4, URZ ;  /* 0x000000ff00047c82 */ /* 0x000fe20008000000 */
[----:B------:R-:W-:Y:S01]  /*0910*/  LOP3.LUT R3, R11, 0x3c, RZ, 0xc0, !PT ;  /* 0x0000003c0b037812 */ /* 0x000fe200078ec0ff */
[----:B------:R-:W-:Y:S02]  /*0920*/  UMOV UR5, URZ ;  /* 0x000000ff00057c82 */ /* 0x000fe40008000000 */
[----:B------:R-:W1:Y:S01]  /*0930*/  LDC R27, c[0x0][0x39c] ;  /* 0x0000e700ff1b7b82 */ /* 0x000e620000000800 */
[C---:B0-----:R-:W-:Y:S01]  /*0940*/  IMAD R26, R2.reuse, 0x180, R28 ;  /* 0x00000180021a7824 */ /* 0x041fe200078e021c */
[----:B------:R-:W-:Y:S01]  /*0950*/  LEA R25, R2, R28, 0x8 ;  /* 0x0000001c02197211 */ /* 0x000fe200078e40ff */
[----:B-1----:R-:W-:-:S07]  /*0960*/  IMAD R27, R27, UR11, RZ ;  /* 0x0000000b1b1b7c24 */ /* 0x002fce000f8e02ff */
.L_x_14:
[----:B------:R-:W0:Y:S01]  /*0970*/  LDCU UR6, c[0x0][0x3a0] ;  /* 0x00007400ff0677ac */ /* 0x000e220008000800 */
[----:B------:R-:W1:Y:S01]  /*0980*/  S2R R6, SR_TID.X ;  /* 0x0000000000067919 */ /* 0x000e620000002100 */
[----:B------:R-:W-:Y:S01]  /*0990*/  MOV R16, UR4 ;  /* 0x0000000400107c02 */ /* 0x000fe20008000f00 */
[----:B------:R-:W-:Y:S01]  /*09a0*/  UIADD3 UR4, UPT, UPT, UR4, 0x20, URZ ;  /* 0x0000002004047890 */ /* 0x000fe2000fffe0ff */
[----:B------:R-:W-:Y:S01]  /*09b0*/  MOV R24, UR5 ;  /* 0x0000000500187c02 */ /* 0x000fe20008000f00 */
[----:B------:R-:W-:Y:S02]  /*09c0*/  ULOP3.LUT UR5, UR5, 0x1, URZ, 0x3c, !UPT ;  /* 0x0000000105057892 */ /* 0x000fe4000f8e3cff */
[----:B0-----:R-:W-:-:S09]  /*09d0*/  UISETP.GE.AND UP0, UPT, UR4, UR6, UPT ;  /* 0x000000060400728c */ /* 0x001fd2000bf06270 */
[----:B------:R-:W-:Y:S05]  /*09e0*/  BRA.U UP0, `(.L_x_5) ;  /* 0x0000001500387547 */ /* 0x000fea000b800000 */
[----:B------:R-:W0:Y:S01]  /*09f0*/  LDCU UR7, c[0x0][0x398] ;  /* 0x00007300ff0777ac */ /* 0x000e220008000800 */
[----:B-1----:R-:W-:Y:S01]  /*0a00*/  IADD3 R20, PT, PT, R6, UR4, RZ ;  /* 0x0000000406147c10 */ /* 0x002fe2000fffe0ff */
[----:B------:R-:W1:Y:S01]  /*0a10*/  S2UR UR10, SR_CgaCtaId ;  /* 0x00000000000a79c3 */ /* 0x000e620000008800 */
[----:B------:R-:W-:Y:S02]  /*0a20*/  UMOV UR9, 0x400 ;  /* 0x0000040000097882 */ /* 0x000fe40000000000 */
[C---:B------:R-:W-:Y:S01]  /*0a30*/  ISETP.GE.AND P1, PT, R20.reuse, UR6, PT ;  /* 0x0000000614007c0c */ /* 0x040fe2000bf26270 */
[----:B------:R-:W2:Y:S01]  /*0a40*/  LDCU UR8, c[0x0][0x39c] ;  /* 0x00007380ff0877ac */ /* 0x000ea20008000800 */
[----:B------:R-:W-:Y:S02]  /*0a50*/  ISETP.GE.AND P0, PT, R20, UR6, PT ;  /* 0x0000000614007c0c */ /* 0x000fe4000bf06270 */
[----:B0-----:R-:W-:Y:S02]  /*0a60*/  ISETP.GE.OR P1, PT, R33, UR7, P1 ;  /* 0x0000000721007c0c */ /* 0x001fe40008f26670 */
[----:B------:R-:W-:-:S02]  /*0a70*/  ISETP.LT.AND P3, PT, R32, UR7, !P0 ;  /* 0x0000000720007c0c */ /* 0x000fc4000c761270 */
[----:B------:R-:W-:Y:S02]  /*0a80*/  ISETP.LT.AND P2, PT, R31, UR7, !P0 ;  /* 0x000000071f007c0c */ /* 0x000fe4000c741270 */
[----:B------:R-:W-:-:S07]  /*0a90*/  ISETP.LT.AND P0, PT, R30, UR7, !P0 ;  /* 0x000000071e007c0c */ /* 0x000fce000c701270 */
[----:B------:R-:W0:Y:S01]  /*0aa0*/  @!P1 LDC.64 R14, c[0x0][0x380] ;  /* 0x0000e000ff0e9b82 */ /* 0x000e220000000a00 */
[--C-:B------:R-:W-:Y:S02]  /*0ab0*/  @!P1 IMAD R7, R33, UR6, R20.reuse ;  /* 0x0000000621079c24 */ /* 0x100fe4000f8e0214 */
[----:B------:R-:W-:-:S05]  /*0ac0*/  @P3 IMAD R17, R32, UR6, R20 ;  /* 0x0000000620113c24 */ /* 0x000fca000f8e0214 */
[----:B------:R-:W3:Y:S08]  /*0ad0*/  @P3 LDC.64 R12, c[0x0][0x380] ;  /* 0x0000e000ff0c3b82 */ /* 0x000ef00000000a00 */
[----:B------:R-:W4:Y:S08]  /*0ae0*/  @P2 LDC.64 R10, c[0x0][0x380] ;  /* 0x0000e000ff0a2b82 */ /* 0x000f300000000a00 */
[----:B------:R-:W5:Y:S01]  /*0af0*/  @P0 LDC.64 R4, c[0x0][0x380] ;  /* 0x0000e000ff040b82 */ /* 0x000f620000000a00 */
[----:B0-----:R-:W-:-:S04]  /*0b00*/  @!P1 IMAD.WIDE R14, R7, 0x4, R14 ;  /* 0x00000004070e9825 */ /* 0x001fc800078e020e */
[----:B------:R-:W-:Y:S02]  /*0b10*/  @P2 IMAD R7, R31, UR6, R20 ;  /* 0x000000061f072c24 */ /* 0x000fe4000f8e0214 */
[----:B------:R-:W2:Y:S01]  /*0b20*/  @!P1 LDG.E.CONSTANT R14, desc[UR12][R14.64] ;  /* 0x0000000c0e0e9981 */ /* 0x000ea2000c1e9900 */
[----:B---3--:R-:W-:-:S04]  /*0b30*/  @P3 IMAD.WIDE R12, R17, 0x4, R12 ;  /* 0x00000004110c3825 */ /* 0x008fc800078e020c */
[----:B------:R-:W-:Y:S02]  /*0b40*/  @P0 IMAD R17, R30, UR6, R20 ;  /* 0x000000061e110c24 */ /* 0x000fe4000f8e0214 */
[----:B------:R-:W3:Y:S01]  /*0b50*/  @P3 LDG.E.CONSTANT R13, desc[UR12][R12.64] ;  /* 0x0000000c0c0d3981 */ /* 0x000ee2000c1e9900 */
[----:B----4-:R-:W-:-:S04]  /*0b60*/  @P2 IMAD.WIDE R10, R7, 0x4, R10 ;  /* 0x00000004070a2825 */ /* 0x010fc800078e020a */
[----:B-----5:R-:W-:Y:S02]  /*0b70*/  @P0 IMAD.WIDE R4, R17, 0x4, R4 ;  /* 0x0000000411040825 */ /* 0x020fe400078e0204 */
[----:B------:R0:W4:Y:S04]  /*0b80*/  @P2 LDG.E.CONSTANT R17, desc[UR12][R10.64] ;  /* 0x0000000c0a112981 */ /* 0x000128000c1e9900 */
[----:B------:R5:W4:Y:S01]  /*0b90*/  @P0 LDG.E.CONSTANT R22, desc[UR12][R4.64] ;  /* 0x0000000c04160981 */ /* 0x000b22000c1e9900 */
[----:B------:R-:W5:Y:S01]  /*0ba0*/  S2R R7, SR_TID.Y ;  /* 0x0000000000077919 */ /* 0x000f620000002200 */
[----:B-1----:R-:W-:Y:S01]  /*0bb0*/  ULEA UR7, UR10, UR9, 0x18 ;  /* 0x000000090a077291 */ /* 0x002fe2000f8ec0ff */
[----:B0-----:R-:W-:Y:S02]  /*0bc0*/  SHF.L.U32 R10, R6, 0x2, RZ ;  /* 0x00000002060a7819 */ /* 0x001fe400000006ff */
[----:B------:R-:W-:-:S03]  /*0bd0*/  MOV R20, UR5 ;  /* 0x0000000500147c02 */ /* 0x000fc60008000f00 */
[----:B------:R-:W-:-:S04]  /*0be0*/  IADD3 R15, PT, PT, R10, UR7, RZ ;  /* 0x000000070a0f7c10 */ /* 0x000fc8000fffe0ff */
[----:B------:R-:W-:Y:S02]  /*0bf0*/  LEA R12, R20, R15, 0xc ;  /* 0x0000000f140c7211 */ /* 0x000fe400078e60ff */
[C---:B-----5:R-:W-:Y:S02]  /*0c00*/  IADD3 R11, PT, PT, R7.reuse, UR11, RZ ;  /* 0x0000000b070b7c10 */ /* 0x060fe4000fffe0ff */
[-C--:B------:R-:W-:Y:S02]  /*0c10*/  LEA R5, R7, R12.reuse, 0x7 ;  /* 0x0000000c07057211 */ /* 0x080fe400078e38ff */
[C---:B------:R-:W-:Y:S02]  /*0c20*/  IADD3 R21, PT, PT, R11.reuse, UR11, RZ ;  /* 0x0000000b0b157c10 */ /* 0x040fe4000fffe0ff */
[----:B------:R-:W-:Y:S02]  /*0c30*/  LEA R4, R11, R12, 0x7 ;  /* 0x0000000c0b047211 */ /* 0x000fe400078e38ff */
[----:B------:R-:W-:-:S02]  /*0c40*/  IADD3 R15, PT, PT, R21, UR11, RZ ;  /* 0x0000000b150f7c10 */ /* 0x000fc4000fffe0ff */
[-C--:B------:R-:W-:Y:S02]  /*0c50*/  LEA R20, R21, R12.reuse, 0x7 ;  /* 0x0000000c15147211 */ /* 0x080fe400078e38ff */
[----:B------:R-:W-:Y:S01]  /*0c60*/  LEA R15, R15, R12, 0x7 ;  /* 0x0000000c0f0f7211 */ /* 0x000fe200078e38ff */
[----:B------:R-:W-:Y:S01]  /*0c70*/  UISETP.GT.U32.AND UP0, UPT, UR11, 0xa, UPT ;  /* 0x0000000a0b00788c */ /* 0x000fe2000bf04070 */
[----:B------:R-:W-:Y:S01]  /*0c80*/  IADD3 R12, PT, PT, R7, UR4, RZ ;  /* 0x00000004070c7c10 */ /* 0x000fe2000fffe0ff */
[----:B--2---:R0:W-:Y:S04]  /*0c90*/  @!P1 STS [R5], R14 ;  /* 0x0000000e05009388 */ /* 0x0041e80000000800 */
[----:B------:R0:W-:Y:S04]  /*0ca0*/  @P1 STS [R5], RZ ;  /* 0x000000ff05001388 */ /* 0x0001e80000000800 */
[----:B------:R0:W-:Y:S04]  /*0cb0*/  @!P3 STS [R4], RZ ;  /* 0x000000ff0400b388 */ /* 0x0001e80000000800 */
[----:B---3--:R0:W-:Y:S04]  /*0cc0*/  @P3 STS [R4], R13 ;  /* 0x0000000d04003388 */ /* 0x0081e80000000800 */
[----:B------:R0:W-:Y:S04]  /*0cd0*/  @!P2 STS [R20], RZ ;  /* 0x000000ff1400a388 */ /* 0x0001e80000000800 */
[----:B----4-:R0:W-:Y:S04]  /*0ce0*/  @P2 STS [R20], R17 ;  /* 0x0000001114002388 */ /* 0x0101e80000000800 */
[----:B------:R0:W-:Y:S04]  /*0cf0*/  @!P0 STS [R15], RZ ;  /* 0x000000ff0f008388 */ /* 0x0001e80000000800 */
[----:B------:R0:W-:Y:S01]  /*0d00*/  @P0 STS [R15], R22 ;  /* 0x000000160f000388 */ /* 0x0001e20000000800 */
[----:B------:R-:W-:Y:S01]  /*0d10*/  ISETP.GE.AND P1, PT, R12, UR6, PT ;  /* 0x000000060c007c0c */ /* 0x000fe2000bf26270 */
[----:B------:R-:W-:-:S03]  /*0d20*/  UMOV UR6, URZ ;  /* 0x000000ff00067c82 */ /* 0x000fc60008000000 */
[----:B------:R-:W-:Y:S01]  /*0d30*/  ISETP.LT.AND P1, PT, R34, UR8, !P1 ;  /* 0x0000000822007c0c */ /* 0x000fe2000cf21270 */
[----:B------:R-:W-:-:S12]  /*0d40*/  BRA.U UP0, `(.L_x_6) ;  /* 0x0000000d00907547 */ /* 0x000fd8000b800000 */
[----:B------:R-:W1:Y:S01]  /*0d50*/  S2UR UR7, SR_CgaCtaId ;  /* 0x00000000000779c3 */ /* 0x000e620000008800 */
[----:B0-----:R-:W-:Y:S01]  /*0d60*/  IADD3 R4, PT, PT, -R3, RZ, RZ ;  /* 0x000000ff03047210 */ /* 0x001fe20007ffe1ff */
[----:B------:R-:W-:Y:S01]  /*0d70*/  UMOV UR6, 0x400 ;  /* 0x0000040000067882 */ /* 0x000fe20000000000 */
[C---:B------:R-:W-:Y:S01]  /*0d80*/  IMAD R13, R2.reuse, 0x3, R7 ;  /* 0x00000003020d7824 */ /* 0x040fe200078e0207 */
[----:B------:R-:W-:Y:S01]  /*0d90*/  LEA R5, R2, R7, 0x1 ;  /* 0x0000000702057211 */ /* 0x000fe200078e08ff */
[----:B------:R-:W-:Y:S01]  /*0da0*/  UIADD3 UR6, UPT, UPT, UR6, 0x2000, URZ ;  /* 0x0000200006067890 */ /* 0x000fe2000fffe0ff */
[----:B------:R-:W-:Y:S01]  /*0db0*/  ISETP.GE.AND P0, PT, R4, RZ, PT ;  /* 0x000000ff0400720c */ /* 0x000fe20003f06270 */
[----:B------:R-:W-:Y:S01]  /*0dc0*/  IMAD R17, R12, UR8, R34 ;  /* 0x000000080c117c24 */ /* 0x000fe2000f8e0222 */
[--C-:B------:R-:W-:Y:S02]  /*0dd0*/  IADD3 R21, PT, PT, R11, 0x20, R16.reuse ;  /* 0x000000200b157810 */ /* 0x100fe40007ffe010 */
[----:B------:R-:W-:-:S02]  /*0de0*/  IADD3 R5, PT, PT, R5, 0x20, R16 ;  /* 0x0000002005057810 */ /* 0x000fc40007ffe010 */
[----:B------:R-:W-:Y:S01]  /*0df0*/  IADD3 R15, PT, PT, R13, 0x20, R16 ;  /* 0x000000200d0f7810 */ /* 0x000fe20007ffe010 */
[--C-:B------:R-:W-:Y:S01]  /*0e00*/  IMAD R22, R21, UR8, R34.reuse ;  /* 0x0000000815167c24 */ /* 0x100fe2000f8e0222 */
[----:B------:R-:W-:Y:S01]  /*0e10*/  IADD3 R13, PT, PT, -R3, RZ, RZ ;  /* 0x000000ff030d7210 */ /* 0x000fe20007ffe1ff */
[--C-:B------:R-:W-:Y:S02]  /*0e20*/  IMAD R21, R5, UR8, R34.reuse ;  /* 0x0000000805157c24 */ /* 0x100fe4000f8e0222 */
[----:B------:R-:W-:Y:S01]  /*0e30*/  IMAD R16, R15, UR8, R34 ;  /* 0x000000080f107c24 */ /* 0x000fe2000f8e0222 */
[----:B-1----:R-:W-:-:S03]  /*0e40*/  ULEA UR7, UR7, UR6, 0x18 ;  /* 0x0000000607077291 */ /* 0x002fc6000f8ec0ff */
[----:B------:R-:W-:Y:S01]  /*0e50*/  UMOV UR6, URZ ;  /* 0x000000ff00067c82 */ /* 0x000fe20008000000 */
[----:B------:R-:W-:Y:S01]  /*0e60*/  ULEA UR7, UR5, UR7, 0xc ;  /* 0x0000000705077291 */ /* 0x000fe2000f8e60ff */
[----:B------:R-:W-:Y:S11]  /*0e70*/  @P0 BRA `(.L_x_7) ;  /* 0x0000000800cc0947 */ /* 0x000ff60003800000 */
[----:B------:R-:W-:Y:S02]  /*0e80*/  IADD3 R4, PT, PT, -R13, RZ, RZ ;  /* 0x000000ff0d047210 */ /* 0x000fe40007ffe1ff */
[----:B------:R-:W-:Y:S02]  /*0e90*/  PLOP3.LUT P0, PT, PT, PT, PT, 0x80, 0x8 ;  /* 0x000000000008781c */ /* 0x000fe40003f0f070 */
[----:B------:R-:W-:-:S13]  /*0ea0*/  ISETP.GT.AND P2, PT, R4, 0xc, PT ;  /* 0x0000000c0400780c */ /* 0x000fda0003f44270 */
[----:B------:R-:W-:Y:S05]  /*0eb0*/  @!P2 BRA `(.L_x_8) ;  /* 0x0000000400c0a947 */ /* 0x000fea0003800000 */
[----:B------:R-:W-:-:S13]  /*0ec0*/  PLOP3.LUT P0, PT, PT, PT, PT, 0x8, 0x80 ;  /* 0x000000000080781c */ /* 0x000fda0003f0e170 */
.L_x_9:
[----:B0-----:R-:W0:Y:S08]  /*0ed0*/  @P1 LDC.64 R4, c[0x0][0x388] ;  /* 0x0000e200ff041b82 */ /* 0x001e300000000a00 */
[----:B------:R-:W1:Y:S01]  /*0ee0*/  @P1 LDC.64 R14, c[0x0][0x388] ;  /* 0x0000e200ff0e1b82 */ /* 0x000e620000000a00 */
[----:B0-----:R-:W-:-:S05]  /*0ef0*/  @P1 IMAD.WIDE R4, R17, 0x4, R4 ;  /* 0x0000000411041825 */ /* 0x001fca00078e0204 */
[----:B------:R0:W2:Y:S02]  /*0f00*/  @P1 LDG.E.CONSTANT R23, desc[UR12][R4.64] ;  /* 0x0000000c04171981 */ /* 0x0000a4000c1e9900 */
[----:B0-----:R-:W0:Y:S02]  /*0f10*/  @P1 LDC.64 R4, c[0x0][0x388] ;  /* 0x0000e200ff041b82 */ /* 0x001e240000000a00 */
[----:B0-----:R-:W-:-:S05]  /*0f20*/  @P1 IMAD.WIDE R4, R22, 0x4, R4 ;  /* 0x0000000416041825 */ /* 0x001fca00078e0204 */
[----:B------:R0:W3:Y:S01]  /*0f30*/  @P1 LDG.E.CONSTANT R35, desc[UR12][R4.64] ;  /* 0x0000000c04231981 */ /* 0x0000e2000c1e9900 */
[----:B-1----:R-:W-:-:S06]  /*0f40*/  @P1 IMAD.WIDE R14, R21, 0x4, R14 ;  /* 0x00000004150e1825 */ /* 0x002fcc00078e020e */
[----:B------:R-:W4:Y:S01]  /*0f50*/  @P1 LDG.E.CONSTANT R14, desc[UR12][R14.64] ;  /* 0x0000000c0e0e1981 */ /* 0x000f22000c1e9900 */
[----:B0-----:R-:W0:Y:S02]  /*0f60*/  @P1 LDC.64 R4, c[0x0][0x388] ;  /* 0x0000e200ff041b82 */ /* 0x001e240000000a00 */
[----:B0-----:R-:W-:-:S05]  /*0f70*/  @P1 IMAD.WIDE R4, R16, 0x4, R4 ;  /* 0x0000000410041825 */ /* 0x001fca00078e0204 */
[----:B------:R0:W5:Y:S02]  /*0f80*/  @P1 LDG.E.CONSTANT R15, desc[UR12][R4.64] ;  /* 0x0000000c040f1981 */ /* 0x000164000c1e9900 */
[----:B0-----:R-:W0:Y:S01]  /*0f90*/  @P1 LDC.64 R4, c[0x0][0x388] ;  /* 0x0000e200ff041b82 */ /* 0x001e220000000a00 */
[----:B------:R-:W-:-:S05]  /*0fa0*/  LEA R17, R27, R17, 0x2 ;  /* 0x000000111b117211 */ /* 0x000fca00078e10ff */
[----:B0-----:R-:W-:-:S05]  /*0fb0*/  @P1 IMAD.WIDE R4, R17, 0x4, R4 ;  /* 0x0000000411041825 */ /* 0x001fca00078e0204 */
[----:B------:R0:W5:Y:S02]  /*0fc0*/  @P1 LDG.E.CONSTANT R20, desc[UR12][R4.64] ;  /* 0x0000000c04141981 */ /* 0x000164000c1e9900 */
[----:B0-----:R-:W0:Y:S01]  /*0fd0*/  @P1 LDC.64 R4, c[0x0][0x388] ;  /* 0x0000e200ff041b82 */ /* 0x001e220000000a00 */
[----:B------:R-:W-:-:S05]  /*0fe0*/  LEA R22, R27, R22, 0x2 ;  /* 0x000000161b167211 */ /* 0x000fca00078e10ff */
[----:B0-----:R-:W-:Y:S01]  /*0ff0*/  @P1 IMAD.WIDE R4, R22, 0x4, R4 ;  /* 0x0000000416041825 */ /* 0x001fe200078e0204 */
[----:B--2---:R0:W-:Y:S04]  /*1000*/  @P1 STS [R28+UR7], R23 ;  /* 0x000000171c001988 */ /* 0x0041e80008000807 */
[----:B0-----:R0:W2:Y:S02]  /*1010*/  @P1 LDG.E.CONSTANT R23, desc[UR12][R4.64] ;  /* 0x0000000c04171981 */ /* 0x0010a4000c1e9900 */
[----:B0-----:R-:W0:Y:S02]  /*1020*/  @P1 LDC.64 R4, c[0x0][0x388] ;  /* 0x0000e200ff041b82 */ /* 0x001e240000000a00 */
[----:B------:R-:W-:Y:S01]  /*1030*/  @!P1 STS [R28+UR7], RZ ;  /* 0x000000ff1c009988 */ /* 0x000fe20008000807 */
[----:B------:R-:W-:-:S03]  /*1040*/  ULEA UR8, UR11, UR7, 0x9 ;  /* 0x000000070b087291 */ /* 0x000fc6000f8e48ff */
[----:B------:R-:W-:Y:S04]  /*1050*/  @!P1 STS [R29+UR7], RZ ;  /* 0x000000ff1d009988 */ /* 0x000fe80008000807 */
[----:B---3--:R-:W-:Y:S04]  /*1060*/  @P1 STS [R29+UR7], R35 ;  /* 0x000000231d001988 */ /* 0x008fe80008000807 */
[----:B------:R-:W-:Y:S04]  /*1070*/  @!P1 STS [R25+UR7], RZ ;  /* 0x000000ff19009988 */ /* 0x000fe80008000807 */
[----:B----4-:R1:W-:Y:S04]  /*1080*/  @P1 STS [R25+UR7], R14 ;  /* 0x0000000e19001988 */ /* 0x0103e80008000807 */
[----:B------:R-:W-:Y:S01]  /*1090*/  @!P1 STS [R26+UR7], RZ ;  /* 0x000000ff1a009988 */ /* 0x000fe20008000807 */
[----:B-1----:R-:W-:-:S05]  /*10a0*/  LEA R14, R27, R21, 0x2 ;  /* 0x000000151b0e7211 */ /* 0x002fca00078e10ff */
[----:B0-----:R-:W-:Y:S01]  /*10b0*/  @P1 IMAD.WIDE R4, R14, 0x4, R4 ;  /* 0x000000040e041825 */ /* 0x001fe200078e0204 */
[----:B-----5:R0:W-:Y:S04]  /*10c0*/  @P1 STS [R26+UR7], R15 ;  /* 0x0000000f1a001988 */ /* 0x0201e80008000807 */
[----:B0-----:R0:W3:Y:S02]  /*10d0*/  @P1 LDG.E.CONSTANT R15, desc[UR12][R4.64] ;  /* 0x0000000c040f1981 */ /* 0x0010e4000c1e9900 */
[----:B0-----:R-:W0:Y:S02]  /*10e0*/  @P1 LDC.64 R4, c[0x0][0x388] ;  /* 0x0000e200ff041b82 */ /* 0x001e240000000a00 */
[----:B------:R1:W-:Y:S06]  /*10f0*/  @P1 STS [R28+UR8], R20 ;  /* 0x000000141c001988 */ /* 0x0003ec0008000808 */
[----:B-1----:R-:W1:Y:S01]  /*1100*/  @P1 LDC.64 R20, c[0x0][0x388] ;  /* 0x0000e200ff141b82 */ /* 0x002e620000000a00 */
[----:B------:R-:W-:-:S02]  /*1110*/  LEA R16, R27, R16, 0x2 ;  /* 0x000000101b107211 */ /* 0x000fc400078e10ff */
[----:B------:R-:W-:-:S05]  /*1120*/  LEA R17, R27, R17, 0x2 ;  /* 0x000000111b117211 */ /* 0x000fca00078e10ff */
[----:B0-----:R-:W-:-:S04]  /*1130*/  @P1 IMAD.WIDE R4, R17, 0x4, R4 ;  /* 0x0000000411041825 */ /* 0x001fc800078e0204 */
[----:B-1----:R-:W-:-:S06]  /*1140*/  @P1 IMAD.WIDE R20, R16, 0x4, R20 ;  /* 0x0000000410141825 */ /* 0x002fcc00078e0214 */
[----:B------:R-:W4:Y:S04]  /*1150*/  @P1 LDG.E.CONSTANT R20, desc[UR12][R20.64] ;  /* 0x0000000c14141981 */ /* 0x000f28000c1e9900 */
[----:B------:R0:W5:Y:S02]  /*1160*/  @P1 LDG.E.CONSTANT R21, desc[UR12][R4.64] ;  /* 0x0000000c04151981 */ /* 0x000164000c1e9900 */
[----:B0-----:R-:W0:Y:S01]  /*1170*/  @P1 LDC.64 R4, c[0x0][0x388] ;  /* 0x0000e200ff041b82 */ /* 0x001e220000000a00 */
[C---:B------:R-:W-:Y:S01]  /*1180*/  LEA R22, R27.reuse, R22, 0x2 ;  /* 0x000000161b167211 */ /* 0x040fe200078e10ff */
[----:B------:R-:W-:Y:S04]  /*1190*/  @!P1 STS [R28+UR8], RZ ;  /* 0x000000ff1c009988 */ /* 0x000fe80008000808 */
[----:B------:R-:W-:Y:S01]  /*11a0*/  @!P1 STS [R29+UR8], RZ ;  /* 0x000000ff1d009988 */ /* 0x000fe20008000808 */
[----:B0-----:R-:W-:Y:S01]  /*11b0*/  @P1 IMAD.WIDE R4, R22, 0x4, R4 ;  /* 0x0000000416041825 */ /* 0x001fe200078e0204 */
[----:B------:R-:W-:-:S02]  /*11c0*/  LEA R14, R27, R14, 0x2 ;  /* 0x0000000e1b0e7211 */ /* 0x000fc400078e10ff */
[----:B--2---:R0:W-:Y:S04]  /*11d0*/  @P1 STS [R29+UR8], R23 ;  /* 0x000000171d001988 */ /* 0x0041e80008000808 */
[----:B0-----:R0:W2:Y:S02]  /*11e0*/  @P1 LDG.E.CONSTANT R23, desc[UR12][R4.64] ;  /* 0x0000000c04171981 */ /* 0x0010a4000c1e9900 */
[----:B0-----:R-:W0:Y:S02]  /*11f0*/  @P1 LDC.64 R4, c[0x0][0x388] ;  /* 0x0000e200ff041b82 */ /* 0x001e240000000a00 */
[----:B0-----:R-:W-:-:S05]  /*1200*/  @P1 IMAD.WIDE R4, R14, 0x4, R4 ;  /* 0x000000040e041825 */ /* 0x001fca00078e0204 */
[----:B------:R0:W2:Y:S02]  /*1210*/  @P1 LDG.E.CONSTANT R35, desc[UR12][R4.64] ;  /* 0x0000000c04231981 */ /* 0x0000a4000c1e9900 */
[----:B0-----:R-:W0:Y:S01]  /*1220*/  @P1 LDC.64 R4, c[0x0][0x388] ;  /* 0x0000e200ff041b82 */ /* 0x001e220000000a00 */
[----:B------:R-:W-:Y:S01]  /*1230*/  ULEA UR14, UR11, UR8, 0x9 ;  /* 0x000000080b0e7291 */ /* 0x000fe2000f8e48ff */
[----:B------:R-:W-:Y:S01]  /*1240*/  LEA R17, R27, R17, 0x2 ;  /* 0x000000111b117211 */ /* 0x000fe200078e10ff */
[----:B------:R-:W-:Y:S04]  /*1250*/  @!P1 STS [R25+UR8], RZ ;  /* 0x000000ff19009988 */ /* 0x000fe80008000808 */
[----:B---3--:R-:W-:Y:S04]  /*1260*/  @P1 STS [R25+UR8], R15 ;  /* 0x0000000f19001988 */ /* 0x008fe80008000808 */
[----:B------:R-:W-:Y:S01]  /*1270*/  @!P1 STS [R26+UR8], RZ ;  /* 0x000000ff1a009988 */ /* 0x000fe20008000808 */
[----:B0-----:R-:W-:Y:S01]  /*1280*/  @P1 IMAD.WIDE R4, R17, 0x4, R4 ;  /* 0x0000000411041825 */ /* 0x001fe200078e0204 */
[----:B------:R-:W-:-:S02]  /*1290*/  LEA R16, R27, R16, 0x2 ;  /* 0x000000101b107211 */ /* 0x000fc400078e10ff */
[C---:B------:R-:W-:Y:S02]  /*12a0*/  LEA R14, R27.reuse, R14, 0x2 ;  /* 0x0000000e1b0e7211 */ /* 0x040fe400078e10ff */
[----:B------:R-:W-:Y:S01]  /*12b0*/  LEA R22, R27, R22, 0x2 ;  /* 0x000000161b167211 */ /* 0x000fe200078e10ff */
[----:B----4-:R-:W-:Y:S04]  /*12c0*/  @P1 STS [R26+UR8], R20 ;  /* 0x000000141a001988 */ /* 0x010fe80008000808 */
[----:B-----5:R0:W-:Y:S04]  /*12d0*/  @P1 STS [R28+UR14], R21 ;  /* 0x000000151c001988 */ /* 0x0201e8000800080e */
[----:B------:R-:W-:Y:S04]  /*12e0*/  @!P1 STS [R28+UR14], RZ ;  /* 0x000000ff1c009988 */ /* 0x000fe8000800080e */
[----:B------:R-:W-:Y:S01]  /*12f0*/  @!P1 STS [R29+UR14], RZ ;  /* 0x000000ff1d009988 */ /* 0x000fe2000800080e */
[----:B0-----:R-:W0:Y:S02]  /*1300*/  @P1 LDC.64 R20, c[0x0][0x388] ;  /* 0x0000e200ff141b82 */ /* 0x001e240000000a00 */
[----:B0-----:R-:W-:-:S05]  /*1310*/  @P1 IMAD.WIDE R20, R16, 0x4, R20 ;  /* 0x0000000410141825 */ /* 0x001fca00078e0214 */
[----:B------:R0:W3:Y:S02]  /*1320*/  @P1 LDG.E.CONSTANT R15, desc[UR12][R20.64] ;  /* 0x0000000c140f1981 */ /* 0x0000e4000c1e9900 */
[----:B0-----:R-:W0:Y:S01]  /*1330*/  @P1 LDC.64 R20, c[0x0][0x388] ;  /* 0x0000e200ff141b82 */ /* 0x001e220000000a00 */
[----:B------:R-:W-:Y:S01]  /*1340*/  LEA R16, R27, R16, 0x2 ;  /* 0x000000101b107211 */ /* 0x000fe200078e10ff */
[----:B0-----:R-:W-:-:S06]  /*1350*/  @P1 IMAD.WIDE R20, R22, 0x4, R20 ;  /* 0x0000000416141825 */ /* 0x001fcc00078e0214 */
[----:B------:R-:W4:Y:S04]  /*1360*/  @P1 LDG.E.CONSTANT R20, desc[UR12][R20.64] ;  /* 0x0000000c14141981 */ /* 0x000f28000c1e9900 */
[----:B--2---:R0:W-:Y:S04]  /*1370*/  @P1 STS [R29+UR14], R23 ;  /* 0x000000171d001988 */ /* 0x0041e8000800080e */
[----:B0-----:R0:W2:Y:S02]  /*1380*/  @P1 LDG.E.CONSTANT R23, desc[UR12][R4.64] ;  /* 0x0000000c04171981 */ /* 0x0010a4000c1e9900 */
[----:B0-----:R-:W0:Y:S02]  /*1390*/  @P1 LDC.64 R4, c[0x0][0x388] ;  /* 0x0000e200ff041b82 */ /* 0x001e240000000a00 */
[----:B0-----:R-:W-:-:S05]  /*13a0*/  @P1 IMAD.WIDE R4, R14, 0x4, R4 ;  /* 0x000000040e041825 */ /* 0x001fca00078e0204 */
[----:B------:R0:W5:Y:S02]  /*13b0*/  @P1 LDG.E.CONSTANT R36, desc[UR12][R4.64] ;  /* 0x0000000c04241981 */ /* 0x000164000c1e9900 */
[----:B0-----:R-:W0:Y:S02]  /*13c0*/  @P1 LDC.64 R4, c[0x0][0x388] ;  /* 0x0000e200ff041b82 */ /* 0x001e240000000a00 */
[----:B------:R-:W-:Y:S04]  /*13d0*/  @!P1 STS [R25+UR14], RZ ;  /* 0x000000ff19009988 */ /* 0x000fe8000800080e */
[----:B------:R1:W-:Y:S01]  /*13e0*/  @P1 STS [R25+UR14], R35 ;  /* 0x0000002319001988 */ /* 0x0003e2000800080e */
[----:B0-----:R-:W-:-:S05]  /*13f0*/  @P1 IMAD.WIDE R4, R16, 0x4, R4 ;  /* 0x0000000410041825 */ /* 0x001fca00078e0204 */
[----:B-1----:R-:W5:Y:S01]  /*1400*/  @P1 LDG.E.CONSTANT R35, desc[UR12][R4.64] ;  /* 0x0000000c04231981 */ /* 0x002f62000c1e9900 */
[----:B------:R-:W-:-:S04]  /*1410*/  UIADD3 UR6, UPT, UPT, UR11, UR6, UR11 ;  /* 0x000000060b067290 */ /* 0x000fc8000fffe00b */
[----:B------:R-:W-:-:S04]  /*1420*/  UIADD3 UR6, UPT, UPT, UR11, UR6, UR11 ;  /* 0x000000060b067290 */ /* 0x000fc8000fffe00b */
[----:B------:R-:W-:Y:S01]  /*1430*/  UIADD3 UR6, UPT, UPT, UR11, UR6, UR11 ;  /* 0x000000060b067290 */ /* 0x000fe2000fffe00b */
[----:B------:R-:W-:Y:S01]  /*1440*/  IADD3 R13, PT, PT, R13, 0x10, RZ ;  /* 0x000000100d0d7810 */ /* 0x000fe20007ffe0ff */
[----:B------:R-:W-:Y:S02]  /*1450*/  ULEA UR7, UR11, UR14, 0x9 ;  /* 0x0000000e0b077291 */ /* 0x000fe4000f8e48ff */
[----:B------:R-:W-:Y:S01]  /*1460*/  UIADD3 UR6, UPT, UPT, UR11, UR6, UR11 ;  /* 0x000000060b067290 */ /* 0x000fe2000fffe00b */
[----:B------:R-:W-:Y:S01]  /*1470*/  ISETP.GE.AND P2, PT, R13, -0xc, PT ;  /* 0xfffffff40d00780c */ /* 0x000fe20003f46270 */
[----:B------:R0:W-:Y:S02]  /*1480*/  @!P1 STS [R26+UR14], RZ ;  /* 0x000000ff1a009988 */ /* 0x0001e4000800080e */
[----:B------:R-:W-:-:S04]  /*1490*/  UIADD3 UR6, UPT, UPT, UR11, UR6, UR11 ;  /* 0x000000060b067290 */ /* 0x000fc8000fffe00b */
[----:B------:R-:W-:-:S04]  /*14a0*/  UIADD3 UR6, UPT, UPT, UR11, UR6, UR11 ;  /* 0x000000060b067290 */ /* 0x000fc8000fffe00b */
[----:B------:R-:W-:Y:S01]  /*14b0*/  UIADD3 UR6, UPT, UPT, UR11, UR6, UR11 ;  /* 0x000000060b067290 */ /* 0x000fe2000fffe00b */
[----:B------:R-:W-:-:S03]  /*14c0*/  LEA R17, R27, R17, 0x2 ;  /* 0x000000111b117211 */ /* 0x000fc600078e10ff */
[----:B------:R-:W-:Y:S01]  /*14d0*/  UIADD3 UR6, UPT, UPT, UR11, UR6, UR11 ;  /* 0x000000060b067290 */ /* 0x000fe2000fffe00b */
[C---:B------:R-:W-:Y:S02]  /*14e0*/  LEA R22, R27.reuse, R22, 0x2 ;  /* 0x000000161b167211 */ /* 0x040fe400078e10ff */
[C---:B------:R-:W-:Y:S02]  /*14f0*/  LEA R21, R27.reuse, R14, 0x2 ;  /* 0x0000000e1b157211 */ /* 0x040fe400078e10ff */
[----:B------:R-:W-:Y:S01]  /*1500*/  LEA R16, R27, R16, 0x2 ;  /* 0x000000101b107211 */ /* 0x000fe200078e10ff */
[----:B---3--:R0:W-:Y:S04]  /*1510*/  @P1 STS [R26+UR14], R15 ;  /* 0x0000000f1a001988 */ /* 0x0081e8000800080e */
[----:B--2---:R0:W-:Y:S04]  /*1520*/  @P1 STS [R28+UR7], R23 ;  /* 0x000000171c001988 */ /* 0x0041e80008000807 */
[----:B------:R0:W-:Y:S04]  /*1530*/  @!P1 STS [R28+UR7], RZ ;  /* 0x000000ff1c009988 */ /* 0x0001e80008000807 */
[----:B------:R0:W-:Y:S04]  /*1540*/  @!P1 STS [R29+UR7], RZ ;  /* 0x000000ff1d009988 */ /* 0x0001e80008000807 */
[----:B----4-:R0:W-:Y:S04]  /*1550*/  @P1 STS [R29+UR7], R20 ;  /* 0x000000141d001988 */ /* 0x0101e80008000807 */
[----:B------:R0:W-:Y:S04]  /*1560*/  @!P1 STS [R25+UR7], RZ ;  /* 0x000000ff19009988 */ /* 0x0001e80008000807 */
[----:B-----5:R0:W-:Y:S04]  /*1570*/  @P1 STS [R25+UR7], R36 ;  /* 0x0000002419001988 */ /* 0x0201e80008000807 */
[----:B------:R0:W-:Y:S04]  /*1580*/  @!P1 STS [R26+UR7], RZ ;  /* 0x000000ff1a009988 */ /* 0x0001e80008000807 */
[----:B------:R0:W-:Y:S01]  /*1590*/  @P1 STS [R26+UR7], R35 ;  /* 0x000000231a001988 */ /* 0x0001e20008000807 */
[----:B------:R-:W-:Y:S01]  /*15a0*/  ULEA UR7, UR11, UR7, 0x9 ;  /* 0x000000070b077291 */ /* 0x000fe2000f8e48ff */
[----:B------:R-:W-:Y:S11]  /*15b0*/  @!P2 BRA `(.L_x_9) ;  /* 0xfffffff80044a947 */ /* 0x000ff6000383ffff */
.L_x_8:
[----:B------:R-:W-:-:S04]  /*15c0*/  IADD3 R4, PT, PT, -R13, RZ, RZ ;  /* 0x000000ff0d047210 */ /* 0x000fc80007ffe1ff */
[----:B------:R-:W-:-:S13]  /*15d0*/  ISETP.GT.AND P2, PT, R4, 0x4, PT ;  /* 0x000000040400780c */ /* 0x000fda0003f44270 */
[----:B------:R-:W-:Y:S05]  /*15e0*/  @!P2 BRA `(.L_x_10) ;  /* 0x0000000000e8a947 */ /* 0x000fea0003800000 */
[----:B------:R-:W1:Y:S08]  /*15f0*/  @P1 LDC.64 R4, c[0x0][0x388] ;  /* 0x0000e200ff041b82 */ /* 0x000e700000000a00 */
[----:B0-----:R-:W0:Y:S01]  /*1600*/  @P1 LDC.64 R14, c[0x0][0x388] ;  /* 0x0000e200ff0e1b82 */ /* 0x001e220000000a00 */
[----:B-1----:R-:W-:-:S05]  /*1610*/  @P1 IMAD.WIDE R4, R17, 0x4, R4 ;  /* 0x0000000411041825 */ /* 0x002fca00078e0204 */
[----:B------:R1:W2:Y:S01]  /*1620*/  @P1 LDG.E.CONSTANT R35, desc[UR12][R4.64] ;  /* 0x0000000c04231981 */ /* 0x0002a2000c1e9900 */
[----:B0-----:R-:W-:-:S05]  /*1630*/  @P1 IMAD.WIDE R14, R22, 0x4, R14 ;  /* 0x00000004160e1825 */ /* 0x001fca00078e020e */
[----:B------:R0:W3:Y:S01]  /*1640*/  @P1 LDG.E.CONSTANT R23, desc[UR12][R14.64] ;  /* 0x0000000c0e171981 */ /* 0x0000e2000c1e9900 */
[----:B-1----:R-:W1:Y:S01]  /*1650*/  @P1 LDC.64 R4, c[0x0][0x388] ;  /* 0x0000e200ff041b82 */ /* 0x002e620000000a00 */
[----:B------:R-:W-:-:S07]  /*1660*/  LEA R17, R27, R17, 0x2 ;  /* 0x000000111b117211 */ /* 0x000fce00078e10ff */
[----:B0-----:R-:W0:Y:S01]  /*1670*/  @P1 LDC.64 R14, c[0x0][0x388] ;  /* 0x0000e200ff0e1b82 */ /* 0x001e220000000a00 */
[----:B-1----:R-:W-:-:S05]  /*1680*/  @P1 IMAD.WIDE R4, R21, 0x4, R4 ;  /* 0x0000000415041825 */ /* 0x002fca00078e0204 */
[----:B------:R1:W4:Y:S02]  /*1690*/  @P1 LDG.E.CONSTANT R20, desc[UR12][R4.64] ;  /* 0x0000000c04141981 */ /* 0x000324000c1e9900 */
[----:B-1----:R-:W1:Y:S02]  /*16a0*/  @P1 LDC.64 R4, c[0x0][0x388] ;  /* 0x0000e200ff041b82 */ /* 0x002e640000000a00 */
[----:B-1----:R-:W-:Y:S01]  /*16b0*/  @P1 IMAD.WIDE R4, R17, 0x4, R4 ;  /* 0x0000000411041825 */ /* 0x002fe200078e0204 */
[----:B------:R-:W-:-:S03]  /*16c0*/  LEA R21, R27, R21, 0x2 ;  /* 0x000000151b157211 */ /* 0x000fc600078e10ff */
[----:B0-----:R-:W-:Y:S01]  /*16d0*/  @P1 IMAD.WIDE R14, R16, 0x4, R14 ;  /* 0x00000004100e1825 */ /* 0x001fe200078e020e */
[C---:B------:R-:W-:Y:S02]  /*16e0*/  LEA R22, R27.reuse, R22, 0x2 ;  /* 0x000000161b167211 */ /* 0x040fe400078e10ff */
[----:B------:R-:W-:Y:S01]  /*16f0*/  LEA R16, R27, R16, 0x2 ;  /* 0x000000101b107211 */ /* 0x000fe200078e10ff */
[----:B--2---:R0:W-:Y:S04]  /*1700*/  @P1 STS [R28+UR7], R35 ;  /* 0x000000231c001988 */ /* 0x0041e80008000807 */
[----:B0-----:R0:W2:Y:S02]  /*1710*/  @P1 LDG.E.CONSTANT R35, desc[UR12][R4.64] ;  /* 0x0000000c04231981 */ /* 0x0010a4000c1e9900 */
[----:B0-----:R-:W0:Y:S02]  /*1720*/  @P1 LDC.64 R4, c[0x0][0x388] ;  /* 0x0000e200ff041b82 */ /* 0x001e240000000a00 */
[----:B------:R-:W-:Y:S04]  /*1730*/  @!P1 STS [R28+UR7], RZ ;  /* 0x000000ff1c009988 */ /* 0x000fe80008000807 */
[----:B------:R-:W-:Y:S04]  /*1740*/  @!P1 STS [R29+UR7], RZ ;  /* 0x000000ff1d009988 */ /* 0x000fe80008000807 */
[----:B---3--:R1:W-:Y:S04]  /*1750*/  @P1 STS [R29+UR7], R23 ;  /* 0x000000171d001988 */ /* 0x0083e80008000807 */
[----:B-1----:R1:W3:Y:S01]  /*1760*/  @P1 LDG.E.CONSTANT R23, desc[UR12][R14.64] ;  /* 0x0000000c0e171981 */ /* 0x0022e2000c1e9900 */
[----:B0-----:R-:W-:Y:S01]  /*1770*/  @P1 IMAD.WIDE R4, R21, 0x4, R4 ;  /* 0x0000000415041825 */ /* 0x001fe200078e0204 */
[----:B-1----:R-:W0:Y:S04]  /*1780*/  @P1 LDC.64 R14, c[0x0][0x388] ;  /* 0x0000e200ff0e1b82 */ /* 0x002e280000000a00 */
[----:B------:R1:W5:Y:S04]  /*1790*/  @P1 LDG.E.CONSTANT R36, desc[UR12][R4.64] ;  /* 0x0000000c04241981 */ /* 0x000368000c1e9900 */
[----:B-1----:R-:W1:Y:S01]  /*17a0*/  @P1 LDC.64 R4, c[0x0][0x388] ;  /* 0x0000e200ff041b82 */ /* 0x002e620000000a00 */
[----:B0-----:R-:W-:-:S06]  /*17b0*/  @P1 IMAD.WIDE R14, R22, 0x4, R14 ;  /* 0x00000004160e1825 */ /* 0x001fcc00078e020e */
[----:B------:R-:W5:Y:S01]  /*17c0*/  @P1 LDG.E.CONSTANT R14, desc[UR12][R14.64] ;  /* 0x0000000c0e0e1981 */ /* 0x000f62000c1e9900 */
[----:B-1----:R-:W-:-:S05]  /*17d0*/  @P1 IMAD.WIDE R4, R16, 0x4, R4 ;  /* 0x0000000410041825 */ /* 0x002fca00078e0204 */
[----:B------:R-:W5:Y:S01]  /*17e0*/  @P1 LDG.E.CONSTANT R37, desc[UR12][R4.64] ;  /* 0x0000000c04251981 */ /* 0x000f62000c1e9900 */
[----:B------:R-:W-:-:S03]  /*17f0*/  ULEA UR8, UR11, UR7, 0x9 ;  /* 0x000000070b087291 */ /* 0x000fc6000f8e48ff */
[----:B------:R1:W-:Y:S04]  /*1800*/  @!P1 STS [R25+UR7], RZ ;  /* 0x000000ff19009988 */ /* 0x0003e80008000807 */
[----:B----4-:R1:W-:Y:S04]  /*1810*/  @P1 STS [R25+UR7], R20 ;  /* 0x0000001419001988 */ /* 0x0103e80008000807 */
[----:B------:R1:W-:Y:S01]  /*1820*/  @!P1 STS [R26+UR7], RZ ;  /* 0x000000ff1a009988 */ /* 0x0003e20008000807 */
[----:B------:R-:W-:-:S04]  /*1830*/  UIADD3 UR6, UPT, UPT, UR6, UR11, URZ ;  /* 0x0000000b06067290 */ /* 0x000fc8000fffe0ff */
[----:B------:R-:W-:Y:S01]  /*1840*/  UIADD3 UR6, UPT, UPT, UR11, UR6, UR11 ;  /* 0x000000060b067290 */ /* 0x000fe2000fffe00b */
[----:B------:R-:W-:-:S03]  /*1850*/  IADD3 R13, PT, PT, R13, 0x4, RZ ;  /* 0x000000040d0d7810 */ /* 0x000fc60007ffe0ff */
[----:B------:R-:W-:Y:S01]  /*1860*/  UIADD3 UR6, UPT, UPT, UR11, UR6, UR11 ;  /* 0x000000060b067290 */ /* 0x000fe2000fffe00b */
[----:B------:R-:W-:Y:S02]  /*1870*/  PLOP3.LUT P0, PT, PT, PT, PT, 0x8, 0x80 ;  /* 0x000000000080781c */ /* 0x000fe40003f0e170 */
[----:B------:R-:W-:Y:S01]  /*1880*/  IADD3 R13, PT, PT, R13, 0x4, RZ ;  /* 0x000000040d0d7810 */ /* 0x000fe20007ffe0ff */
[----:B------:R-:W-:Y:S01]  /*1890*/  UIADD3 UR6, UPT, UPT, UR11, UR6, UR11 ;  /* 0x000000060b067290 */ /* 0x000fe2000fffe00b */
[C---:B------:R-:W-:Y:S02]  /*18a0*/  LEA R17, R27.reuse, R17, 0x2 ;  /* 0x000000111b117211 */ /* 0x040fe400078e10ff */
[C---:B------:R-:W-:Y:S02]  /*18b0*/  LEA R22, R27.reuse, R22, 0x2 ;  /* 0x000000161b167211 */ /* 0x040fe400078e10ff */
[C---:B------:R-:W-:Y:S02]  /*18c0*/  LEA R21, R27.reuse, R21, 0x2 ;  /* 0x000000151b157211 */ /* 0x040fe400078e10ff */
[----:B------:R-:W-:Y:S01]  /*18d0*/  LEA R16, R27, R16, 0x2 ;  /* 0x000000101b107211 */ /* 0x000fe200078e10ff */
[----:B------:R-:W-:Y:S01]  /*18e0*/  UIADD3 UR6, UPT, UPT, UR11, UR6, URZ ;  /* 0x000000060b067290 */ /* 0x000fe2000fffe0ff */
[----:B---3--:R1:W-:Y:S04]  /*18f0*/  @P1 STS [R26+UR7], R23 ;  /* 0x000000171a001988 */ /* 0x0083e80008000807 */
[----:B--2---:R1:W-:Y:S04]  /*1900*/  @P1 STS [R28+UR8], R35 ;  /* 0x000000231c001988 */ /* 0x0043e80008000808 */
[----:B------:R1:W-:Y:S04]  /*1910*/  @!P1 STS [R28+UR8], RZ ;  /* 0x000000ff1c009988 */ /* 0x0003e80008000808 */
[----:B------:R1:W-:Y:S01]  /*1920*/  @!P1 STS [R29+UR8], RZ ;  /* 0x000000ff1d009988 */ /* 0x0003e20008000808 */
[----:B------:R-:W-:-:S03]  /*1930*/  ULEA UR7, UR11, UR8, 0x9 ;  /* 0x000000080b077291 */ /* 0x000fc6000f8e48ff */
[----:B-----5:R1:W-:Y:S04]  /*1940*/  @P1 STS [R29+UR8], R14 ;  /* 0x0000000e1d001988 */ /* 0x0203e80008000808 */
[----:B------:R1:W-:Y:S04]  /*1950*/  @!P1 STS [R25+UR8], RZ ;  /* 0x000000ff19009988 */ /* 0x0003e80008000808 */
[----:B------:R1:W-:Y:S04]  /*1960*/  @P1 STS [R25+UR8], R36 ;  /* 0x0000002419001988 */ /* 0x0003e80008000808 */
[----:B------:R1:W-:Y:S04]  /*1970*/  @!P1 STS [R26+UR8], RZ ;  /* 0x000000ff1a009988 */ /* 0x0003e80008000808 */
[----:B------:R1:W-:Y:S02]  /*1980*/  @P1 STS [R26+UR8], R37 ;  /* 0x000000251a001988 */ /* 0x0003e40008000808 */
.L_x_10:
[----:B------:R-:W-:-:S13]  /*1990*/  ISETP.NE.OR P0, PT, R13, RZ, P0 ;  /* 0x000000ff0d00720c */ /* 0x000fda0000705670 */
[----:B------:R-:W-:Y:S05]  /*19a0*/  @!P0 BRA `(.L_x_6) ;  /* 0x0000000000788947 */ /* 0x000fea0003800000 */
.L_x_7:
[----:B01----:R-:W0:Y:S08]  /*19b0*/  @P1 LDC.64 R14, c[0x0][0x388] ;  /* 0x0000e200ff0e1b82 */ /* 0x003e300000000a00 */
[----:B------:R-:W1:Y:S01]  /*19c0*/  @P1 LDC.64 R4, c[0x0][0x388] ;  /* 0x0000e200ff041b82 */ /* 0x000e620000000a00 */
[----:B0-----:R-:W-:-:S05]  /*19d0*/  @P1 IMAD.WIDE R14, R17, 0x4, R14 ;  /* 0x00000004110e1825 */ /* 0x001fca00078e020e */
[----:B--2---:R0:W2:Y:S01]  /*19e0*/  @P1 LDG.E.CONSTANT R20, desc[UR12][R14.64] ;  /* 0x0000000c0e141981 */ /* 0x0040a2000c1e9900 */
[----:B-1----:R-:W-:-:S05]  /*19f0*/  @P1 IMAD.WIDE R4, R22, 0x4, R4 ;  /* 0x0000000416041825 */ /* 0x002fca00078e0204 */
[----:B------:R1:W3:Y:S01]  /*1a00*/  @P1 LDG.E.CONSTANT R23, desc[UR12][R4.64] ;  /* 0x0000000c04171981 */ /* 0x0002e2000c1e9900 */
[----:B0-----:R-:W0:Y:S08]  /*1a10*/  @P1 LDC.64 R14, c[0x0][0x388] ;  /* 0x0000e200ff0e1b82 */ /* 0x001e300000000a00 */
[----:B-1----:R-:W1:Y:S01]  /*1a20*/  @P1 LDC.64 R4, c[0x0][0x388] ;  /* 0x0000e200ff041b82 */ /* 0x002e620000000a00 */
[----:B0-----:R-:W-:-:S05]  /*1a30*/  @P1 IMAD.WIDE R14, R21, 0x4, R14 ;  /* 0x00000004150e1825 */ /* 0x001fca00078e020e */
[----:B------:R-:W4:Y:S01]  /*1a40*/  @P1 LDG.E.CONSTANT R36, desc[UR12][R14.64] ;  /* 0x0000000c0e241981 */ /* 0x000f22000c1e9900 */
[----:B-1----:R-:W-:-:S05]  /*1a50*/  @P1 IMAD.WIDE R4, R16, 0x4, R4 ;  /* 0x0000000410041825 */ /* 0x002fca00078e0204 */
[----:B------:R-:W5:Y:S01]  /*1a60*/  @P1 LDG.E.CONSTANT R35, desc[UR12][R4.64] ;  /* 0x0000000c04231981 */ /* 0x000f62000c1e9900 */
[----:B------:R-:W-:-:S04]  /*1a70*/  IADD3 R13, PT, PT, R13, 0x4, RZ ;  /* 0x000000040d0d7810 */ /* 0x000fc80007ffe0ff */
[----:B------:R-:W-:Y:S01]  /*1a80*/  ISETP.NE.AND P0, PT, R13, RZ, PT ;  /* 0x000000ff0d00720c */ /* 0x000fe20003f05270 */
[----:B------:R-:W-:Y:S01]  /*1a90*/  UIADD3 UR6, UPT, UPT, UR11, UR6, UR11 ;  /* 0x000000060b067290 */ /* 0x000fe2000fffe00b */
[----:B------:R-:W-:-:S03]  /*1aa0*/  LEA R17, R27, R17, 0x2 ;  /* 0x000000111b117211 */ /* 0x000fc600078e10ff */
[----:B------:R-:W-:Y:S01]  /*1ab0*/  UIADD3 UR6, UPT, UPT, UR11, UR6, UR11 ;  /* 0x000000060b067290 */ /* 0x000fe2000fffe00b */
[C---:B------:R-:W-:Y:S02]  /*1ac0*/  LEA R22, R27.reuse, R22, 0x2 ;  /* 0x000000161b167211 */ /* 0x040fe400078e10ff */
[C---:B------:R-:W-:Y:S02]  /*1ad0*/  LEA R21, R27.reuse, R21, 0x2 ;  /* 0x000000151b157211 */ /* 0x040fe400078e10ff */
[----:B------:R-:W-:Y:S01]  /*1ae0*/  LEA R16, R27, R16, 0x2 ;  /* 0x000000101b107211 */ /* 0x000fe200078e10ff */
[----:B--2---:R2:W-:Y:S04]  /*1af0*/  @P1 STS [R28+UR7], R20 ;  /* 0x000000141c001988 */ /* 0x0045e80008000807 */
[----:B------:R2:W-:Y:S04]  /*1b00*/  @!P1 STS [R28+UR7], RZ ;  /* 0x000000ff1c009988 */ /* 0x0005e80008000807 */
[----:B------:R2:W-:Y:S04]  /*1b10*/  @!P1 STS [R29+UR7], RZ ;  /* 0x000000ff1d009988 */ /* 0x0005e80008000807 */
[----:B---3--:R2:W-:Y:S04]  /*1b20*/  @P1 STS [R29+UR7], R23 ;  /* 0x000000171d001988 */ /* 0x0085e80008000807 */
[----:B------:R2:W-:Y:S04]  /*1b30*/  @!P1 STS [R25+UR7], RZ ;  /* 0x000000ff19009988 */ /* 0x0005e80008000807 */
[----:B----4-:R2:W-:Y:S04]  /*1b40*/  @P1 STS [R25+UR7], R36 ;  /* 0x0000002419001988 */ /* 0x0105e80008000807 */
[----:B------:R2:W-:Y:S04]  /*1b50*/  @!P1 STS [R26+UR7], RZ ;  /* 0x000000ff1a009988 */ /* 0x0005e80008000807 */
[----:B-----5:R2:W-:Y:S01]  /*1b60*/  @P1 STS [R26+UR7], R35 ;  /* 0x000000231a001988 */ /* 0x0205e20008000807 */
[----:B------:R-:W-:Y:S01]  /*1b70*/  ULEA UR7, UR11, UR7, 0x9 ;  /* 0x000000070b077291 */ /* 0x000fe2000f8e48ff */
[----:B------:R-:W-:Y:S11]  /*1b80*/  @P0 BRA `(.L_x_7) ;  /* 0xfffffffc00880947 */ /* 0x000ff6000383ffff */
.L_x_6:
[----:B------:R-:W-:-:S13]  /*1b90*/  ISETP.NE.AND P0, PT, R0, RZ, PT ;  /* 0x000000ff0000720c */ /* 0x000fda0003f05270 */
[----:B------:R-:W-:Y:S05]  /*1ba0*/  @!P0 BRA `(.L_x_5) ;  /* 0x0000000000c88947 */ /* 0x000fea0003800000 */
[----:B01----:R-:W0:Y:S01]  /*1bb0*/  @P1 LDC R14, c[0x0][0x39c] ;  /* 0x0000e700ff0e1b82 */ /* 0x003e220000000800 */
[----:B------:R-:W-:-:S07]  /*1bc0*/  @P1 IADD3 R13, PT, PT, R12, UR6, RZ ;  /* 0x000000060c0d1c10 */ /* 0x000fce000fffe0ff */
[----:B------:R-:W1:Y:S01]  /*1bd0*/  @P1 LDC.64 R4, c[0x0][0x388] ;  /* 0x0000e200ff041b82 */ /* 0x000e620000000a00 */
[----:B0-----:R-:W-:-:S04]  /*1be0*/  @P1 IMAD R13, R13, R14, R34 ;  /* 0x0000000e0d0d1224 */ /* 0x001fc800078e0222 */
[----:B-1----:R-:W-:-:S06]  /*1bf0*/  @P1 IMAD.WIDE R4, R13, 0x4, R4 ;  /* 0x000000040d041825 */ /* 0x002fcc00078e0204 */
[----:B------:R-:W3:Y:S01]  /*1c00*/  @P1 LDG.E.CONSTANT R5, desc[UR12][R4.64] ;  /* 0x0000000c04051981 */ /* 0x000ee2000c1e9900 */
[----:B------:R-:W-:Y:S01]  /*1c10*/  UIADD3 UR9, UPT, UPT, UR9, 0x2000, URZ ;  /* 0x0000200009097890 */ /* 0x000fe2000fffe0ff */
[----:B------:R-:W-:Y:S02]  /*1c20*/  MOV R14, UR5 ;  /* 0x00000005000e7c02 */ /* 0x000fe40008000f00 */
[----:B------:R-:W-:Y:S01]  /*1c30*/  ISETP.NE.AND P0, PT, R0, 0x1, PT ;  /* 0x000000010000780c */ /* 0x000fe20003f05270 */
[----:B------:R-:W-:-:S06]  /*1c40*/  ULEA UR9, UR10, UR9, 0x18 ;  /* 0x000000090a097291 */ /* 0x000fcc000f8ec0ff */
[----:B------:R-:W-:Y:S02]  /*1c50*/  IADD3 R13, PT, PT, R10, UR9, RZ ;  /* 0x000000090a0d7c10 */ /* 0x000fe4000fffe0ff */
[----:B------:R-:W-:Y:S02]  /*1c60*/  IADD3 R10, PT, PT, R7, UR6, RZ ;  /* 0x00000006070a7c10 */ /* 0x000fe4000fffe0ff */
[----:B------:R-:W-:-:S04]  /*1c70*/  LEA R7, R14, R13, 0xc ;  /* 0x0000000d0e077211 */ /* 0x000fc800078e60ff */
[----:B------:R-:W-:-:S05]  /*1c80*/  LEA R10, R10, R7, 0x7 ;  /* 0x000000070a0a7211 */ /* 0x000fca00078e38ff */
[----:B------:R4:W-:Y:S04]  /*1c90*/  @!P1 STS [R10], RZ ;  /* 0x000000ff0a009388 */ /* 0x0009e80000000800 */
[----:B---3--:R4:W-:Y:S01]  /*1ca0*/  @P1 STS [R10], R5 ;  /* 0x000000050a001388 */ /* 0x0089e20000000800 */
[----:B------:R-:W-:Y:S05]  /*1cb0*/  @!P0 BRA `(.L_x_5) ;  /* 0x0000000000848947 */ /* 0x000fea0003800000 */
[----:B------:R-:W-:Y:S01]  /*1cc0*/  @!P1 IADD3 R4, PT, PT, R11, UR6, RZ ;  /* 0x000000060b049c10 */ /* 0x000fe2000fffe0ff */
[----:B------:R-:W-:Y:S01]  /*1cd0*/  UIADD3 UR7, UPT, UPT, UR11, UR6, URZ ;  /* 0x000000060b077290 */ /* 0x000fe2000fffe0ff */
[----:B------:R-:W-:Y:S01]  /*1ce0*/  BSSY.RECONVERGENT B0, `(.L_x_11) ;  /* 0x000000e000007945 */ /* 0x000fe20003800200 */
[----:B------:R-:W-:Y:S02]  /*1cf0*/  ISETP.NE.AND P0, PT, R0, 0x2, PT ;  /* 0x000000020000780c */ /* 0x000fe40003f05270 */
[----:B------:R-:W-:-:S05]  /*1d00*/  @!P1 LEA R4, R4, R7, 0x7 ;  /* 0x0000000704049211 */ /* 0x000fca00078e38ff */
[----:B------:R0:W-:Y:S01]  /*1d10*/  @!P1 STS [R4], RZ ;  /* 0x000000ff04009388 */ /* 0x0001e20000000800 */
[----:B------:R-:W-:Y:S05]  /*1d20*/  @!P1 BRA `(.L_x_12) ;  /* 0x0000000000249947 */ /* 0x000fea0003800000 */
[----:B0---4-:R-:W0:Y:S01]  /*1d30*/  LDC.64 R4, c[0x0][0x388] ;  /* 0x0000e200ff047b82 */ /* 0x011e220000000a00 */
[----:B------:R-:W1:Y:S01]  /*1d40*/  LDCU UR8, c[0x0][0x39c] ;  /* 0x00007380ff0877ac */ /* 0x000e620008000800 */
[----:B------:R-:W-:-:S05]  /*1d50*/  IADD3 R13, PT, PT, R12, UR7, RZ ;  /* 0x000000070c0d7c10 */ /* 0x000fca000fffe0ff */
[----:B-1----:R-:W-:-:S04]  /*1d60*/  IMAD R13, R13, UR8, R34 ;  /* 0x000000080d0d7c24 */ /* 0x002fc8000f8e0222 */
[----:B0-----:R-:W-:-:S06]  /*1d70*/  IMAD.WIDE R4, R13, 0x4, R4 ;  /* 0x000000040d047825 */ /* 0x001fcc00078e0204 */
[----:B------:R-:W3:Y:S01]  /*1d80*/  LDG.E.CONSTANT R4, desc[UR12][R4.64] ;  /* 0x0000000c04047981 */ /* 0x000ee2000c1e9900 */
[----:B------:R-:W-:-:S04]  /*1d90*/  IADD3 R10, PT, PT, R11, UR6, RZ ;  /* 0x000000060b0a7c10 */ /* 0x000fc8000fffe0ff */
[----:B------:R-:W-:-:S05]  /*1da0*/  LEA R13, R10, R7, 0x7 ;  /* 0x000000070a0d7211 */ /* 0x000fca00078e38ff */
[----:B---3--:R1:W-:Y:S02]  /*1db0*/  STS [R13], R4 ;  /* 0x000000040d007388 */ /* 0x0083e40000000800 */
.L_x_12:
[----:B------:R-:W-:Y:S05]  /*1dc0*/  BSYNC.RECONVERGENT B0 ;  /* 0x0000000000007941 */ /* 0x000fea0003800200 */
.L_x_11:
[----:B------:R-:W-:Y:S05]  /*1dd0*/  @!P0 BRA `(.L_x_5) ;  /* 0x00000000003c8947 */ /* 0x000fea0003800000 */
[----:B01----:R-:W-:Y:S01]  /*1de0*/  @!P1 IADD3 R4, PT, PT, R11, UR7, RZ ;  /* 0x000000070b049c10 */ /* 0x003fe2000fffe0ff */
[----:B------:R-:W-:Y:S03]  /*1df0*/  BSSY.RECONVERGENT B0, `(.L_x_5) ;  /* 0x000000d000007945 */ /* 0x000fe60003800200 */
[----:B------:R-:W-:-:S05]  /*1e00*/  @!P1 LEA R4, R4, R7, 0x7 ;  /* 0x0000000704049211 */ /* 0x000fca00078e38ff */
[----:B------:R0:W-:Y:S01]  /*1e10*/  @!P1 STS [R4], RZ ;  /* 0x000000ff04009388 */ /* 0x0001e20000000800 */
[----:B------:R-:W-:Y:S05]  /*1e20*/  @!P1 BRA `(.L_x_13) ;  /* 0x0000000000249947 */ /* 0x000fea0003800000 */
[----:B0---4-:R-:W0:Y:S01]  /*1e30*/  LDC.64 R4, c[0x0][0x388] ;  /* 0x0000e200ff047b82 */ /* 0x011e220000000a00 */
[----:B------:R-:W1:Y:S01]  /*1e40*/  LDCU UR6, c[0x0][0x39c] ;  /* 0x00007380ff0677ac */ /* 0x000e620008000800 */
[----:B------:R-:W-:-:S05]  /*1e50*/  IADD3 R13, PT, PT, R12, UR7, R2 ;  /* 0x000000070c0d7c10 */ /* 0x000fca000fffe002 */
[----:B-1----:R-:W-:-:S04]  /*1e60*/  IMAD R13, R13, UR6, R34 ;  /* 0x000000060d0d7c24 */ /* 0x002fc8000f8e0222 */
[----:B0-----:R-:W-:-:S06]  /*1e70*/  IMAD.WIDE R4, R13, 0x4, R4 ;  /* 0x000000040d047825 */ /* 0x001fcc00078e0204 */
[----:B------:R-:W3:Y:S01]  /*1e80*/  LDG.E.CONSTANT R4, desc[UR12][R4.64] ;  /* 0x0000000c04047981 */ /* 0x000ee2000c1e9900 */
[----:B------:R-:W-:-:S04]  /*1e90*/  IADD3 R10, PT, PT, R11, UR7, RZ ;  /* 0x000000070b0a7c10 */ /* 0x000fc8000fffe0ff */
[----:B------:R-:W-:-:S05]  /*1ea0*/  LEA R7, R10, R7, 0x7 ;  /* 0x000000070a077211 */ /* 0x000fca00078e38ff */
[----:B---3--:R1:W-:Y:S02]  /*1eb0*/  STS [R7], R4 ;  /* 0x0000000407007388 */ /* 0x0083e40000000800 */
.L_x_13:
[----:B------:R-:W-:Y:S05]  /*1ec0*/  BSYNC.RECONVERGENT B0 ;  /* 0x0000000000007941 */ /* 0x000fea0003800200 */
.L_x_5:
[----:B0---4-:R-:W0:Y:S01]  /*1ed0*/  S2R R5, SR_CgaCtaId ;  /* 0x0000000000057919 */ /* 0x011e220000008800 */
[----:B------:R-:W3:Y:S01]  /*1ee0*/  S2UR UR7, SR_CgaCtaId ;  /* 0x00000000000779c3 */ /* 0x000ee20000008800 */
[----:B------:R-:W-:Y:S01]  /*1ef0*/  UMOV UR6, 0x400 ;  /* 0x0000040000067882 */ /* 0x000fe20000000000 */
[----:B-1----:R-:W-:Y:S01]  /*1f00*/  MOV R4, 0x400 ;  /* 0x0000040000047802 */ /* 0x002fe20000000f00 */
[----:B------:R-:W1:Y:S01]  /*1f10*/  S2R R7, SR_TID.Y ;  /* 0x0000000000077919 */ /* 0x000e620000002200 */
[----:B------:R-:W-:Y:S01]  /*1f20*/  UIADD3 UR6, UPT, UPT, UR6, 0x2000, URZ ;  /* 0x0000200006067890 */ /* 0x000fe2000fffe0ff */
[----:B------:R-:W-:-:S03]  /*1f30*/  SHF.L.U32 R6, R6, 0x2, RZ ;  /* 0x0000000206067819 */ /* 0x000fc600000006ff */
[----:B---3--:R-:W-:Y:S01]  /*1f40*/  ULEA UR6, UR7, UR6, 0x18 ;  /* 0x0000000607067291 */ /* 0x008fe2000f8ec0ff */
[----:B0-----:R-:W-:-:S04]  /*1f50*/  LEA R5, R5, R4, 0x18 ;  /* 0x0000000405057211 */ /* 0x001fc800078ec0ff */
[----:B------:R-:W-:Y:S02]  /*1f60*/  LEA R38, R24, R5, 0xc ;  /* 0x0000000518267211 */ /* 0x000fe400078e60ff */
[----:B------:R-:W-:-:S04]  /*1f70*/  IADD3 R5, PT, PT, R6, UR6, RZ ;  /* 0x0000000606057c10 */ /* 0x000fc8000fffe0ff */
[----:B------:R-:W0:Y:S01]  /*1f80*/  LDCU UR6, c[0x0][0x3a0] ;  /* 0x00007400ff0677ac */ /* 0x000e220008000800 */
[----:B-1----:R-:W-:Y:S02]  /*1f90*/  LEA R38, R7, R38, 0x7 ;  /* 0x0000002607267211 */ /* 0x002fe400078e38ff */
[----:B------:R-:W-:Y:S02]  /*1fa0*/  LEA R24, R24, R5, 0xc ;  /* 0x0000000518187211 */ /* 0x000fe400078e60ff */
[C---:B------:R-:W-:Y:S01]  /*1fb0*/  LEA R37, R2.reuse, R38, 0x7 ;  /* 0x0000002602257211 */ /* 0x040fe200078e38ff */
[----:B------:R-:W-:Y:S03]  /*1fc0*/  LDS.128 R4, [R38] ;  /* 0x0000000026047984 */ /* 0x000fe60000000c00 */
[C---:B--2---:R-:W-:Y:S01]  /*1fd0*/  LEA R35, R2.reuse, R37, 0x7 ;  /* 0x0000002502237211 */ /* 0x044fe200078e38ff */
[----:B------:R-:W1:Y:S03]  /*1fe0*/  LDS R17, [R24] ;  /* 0x0000000018117984 */ /* 0x000e660000000800 */
[----:B------:R-:W-:Y:S01]  /*1ff0*/  LEA R36, R2, R35, 0x7 ;  /* 0x0000002302247211 */ /* 0x000fe200078e38ff */
[----:B------:R-:W2:Y:S04]  /*2000*/  LDS R16, [R24+0x80] ;  /* 0x0000800018107984 */ /* 0x000ea80000000800 */
[----:B------:R-:W3:Y:S01]  /*2010*/  LDS.128 R20, [R37] ;  /* 0x0000000025147984 */ /* 0x000ee20000000c00 */
[----:B0-----:R-:W-:-:S03]  /*2020*/  UISETP.GE.AND UP0, UPT, UR4, UR6, UPT ;  /* 0x000000060400728c */ /* 0x001fc6000bf06270 */
[----:B------:R-:W0:Y:S01]  /*2030*/  LDS.128 R12, [R35] ;  /* 0x00000000230c7984 */ /* 0x000e220000000c00 */
[----:B-1----:R-:W-:-:S03]  /*2040*/  FFMA R19, R17, R4, R19 ;  /* 0x0000000411137223 */ /* 0x002fc60000000013 */
[----:B------:R-:W1:Y:S01]  /*2050*/  LDS R4, [R24+0x100] ;  /* 0x0001000018047984 */ /* 0x000e620000000800 */
[----:B--2---:R-:W-:Y:S01]  /*2060*/  FFMA R19, R16, R5, R19 ;  /* 0x0000000510137223 */ /* 0x004fe20000000013 */
[C---:B---3--:R-:W-:Y:S01]  /*2070*/  FFMA R20, R17.reuse, R20, R9 ;  /* 0x0000001411147223 */ /* 0x048fe20000000009 */
[----:B0-----:R-:W-:-:S03]  /*2080*/  FFMA R5, R17, R12, R8 ;  /* 0x0000000c11057223 */ /* 0x001fc60000000008 */
[C---:B------:R-:W-:Y:S01]  /*2090*/  FFMA R21, R16.reuse, R21, R20 ;  /* 0x0000001510157223 */ /* 0x040fe20000000014 */
[----:B------:R-:W0:Y:S01]  /*20a0*/  LDS.128 R8, [R36] ;  /* 0x0000000024087984 */ /* 0x000e220000000c00 */
[----:B------:R-:W-:-:S03]  /*20b0*/  FFMA R5, R16, R13, R5 ;  /* 0x0000000d10057223 */ /* 0x000fc60000000005 */
[----:B------:R-:W-:Y:S01]  /*20c0*/  LDS R20, [R24+0x200] ;  /* 0x0002000018147984 */ /* 0x000fe20000000800 */
[C---:B-1----:R-:W-:Y:S01]  /*20d0*/  FFMA R6, R4.reuse, R6, R19 ;  /* 0x0000000604067223 */ /* 0x042fe20000000013 */
[C---:B------:R-:W-:Y:S01]  /*20e0*/  FFMA R14, R4.reuse, R14, R5 ;  /* 0x0000000e040e7223 */ /* 0x040fe20000000005 */
[----:B------:R-:W-:Y:S01]  /*20f0*/  FFMA R22, R4, R22, R21 ;  /* 0x0000001604167223 */ /* 0x000fe20000000015 */
[----:B0-----:R-:W-:Y:S02]  /*2100*/  FFMA R17, R17, R8, R18 ;  /* 0x0000000811117223 */ /* 0x001fe40000000012 */
[----:B------:R-:W0:Y:S02]  /*2110*/  LDS R8, [R24+0x180] ;  /* 0x0001800018087984 */ /* 0x000e240000000800 */
[----:B------:R-:W-:Y:S02]  /*2120*/  FFMA R9, R16, R9, R17 ;  /* 0x0000000910097223 */ /* 0x000fe40000000011 */
[----:B------:R-:W1:Y:S02]  /*2130*/  LDS.128 R16, [R38+0x10] ;  /* 0x0000100026107984 */ /* 0x000e640000000c00 */
[----:B------:R-:W-:Y:S01]  /*2140*/  FFMA R10, R4, R10, R9 ;  /* 0x0000000a040a7223 */ /* 0x000fe20000000009 */
[C---:B0-----:R-:W-:Y:S01]  /*2150*/  FFMA R7, R8.reuse, R7, R6 ;  /* 0x0000000708077223 */ /* 0x041fe20000000006 */
[C---:B------:R-:W-:Y:S01]  /*2160*/  FFMA R9, R8.reuse, R15, R14 ;  /* 0x0000000f08097223 */ /* 0x040fe2000000000e */
[C---:B------:R-:W-:Y:S01]  /*2170*/  FFMA R23, R8.reuse, R23, R22 ;  /* 0x0000001708177223 */ /* 0x040fe20000000016 */
[----:B------:R-:W-:Y:S01]  /*2180*/  FFMA R21, R8, R11, R10 ;  /* 0x0000000b08157223 */ /* 0x000fe2000000000a */
[----:B-1----:R-:W-:-:S02]  /*2190*/  FFMA R13, R20, R16, R7 ;  /* 0x00000010140d7223 */ /* 0x002fc40000000007 */
[----:B------:R-:W0:Y:S04]  /*21a0*/  LDS R16, [R24+0x280] ;  /* 0x0002800018107984 */ /* 0x000e280000000800 */
[----:B------:R-:W1:Y:S01]  /*21b0*/  LDS.128 R4, [R37+0x10] ;  /* 0x0000100025047984 */ /* 0x000e620000000c00 */
[----:B0-----:R-:W-:-:S03]  /*21c0*/  FFMA R17, R16, R17, R13 ;  /* 0x0000001110117223 */ /* 0x001fc6000000000d */
[----:B------:R-:W0:Y:S01]  /*21d0*/  LDS.128 R12, [R35+0x10] ;  /* 0x00001000230c7984 */ /* 0x000e220000000c00 */
[----:B-1----:R-:W-:-:S03]  /*21e0*/  FFMA R23, R20, R4, R23 ;  /* 0x0000000414177223 */ /* 0x002fc60000000017 */
[----:B------:R-:W1:Y:S01]  /*21f0*/  LDS R4, [R24+0x300] ;  /* 0x0003000018047984 */ /* 0x000e620000000800 */
[----:B------:R-:W-:Y:S01]  /*2200*/  FFMA R5, R16, R5, R23 ;  /* 0x0000000510057223 */ /* 0x000fe20000000017 */
[----:B0-----:R-:W-:Y:S02]  /*2210*/  FFMA R12, R20, R12, R9 ;  /* 0x0000000c140c7223 */ /* 0x001fe40000000009 */
[----:B------:R-:W0:Y:S02]  /*2220*/  LDS.128 R8, [R36+0x10] ;  /* 0x0000100024087984 */ /* 0x000e240000000c00 */
[----:B------:R-:W-:Y:S01]  /*2230*/  FFMA R13, R16, R13, R12 ;  /* 0x0000000d100d7223 */ /* 0x000fe2000000000c */
[C---:B-1----:R-:W-:Y:S01]  /*2240*/  FFMA R18, R4.reuse, R18, R17 ;  /* 0x0000001204127223 */ /* 0x042fe20000000011 */
[----:B------:R-:W1:Y:S01]  /*2250*/  LDS R12, [R24+0x380] ;  /* 0x00038000180c7984 */ /* 0x000e620000000800 */
[C---:B------:R-:W-:Y:S01]  /*2260*/  FFMA R6, R4.reuse, R6, R5 ;  /* 0x0000000604067223 */ /* 0x040fe20000000005 */
[----:B------:R-:W-:Y:S01]  /*2270*/  FFMA R14, R4, R14, R13 ;  /* 0x0000000e040e7223 */ /* 0x000fe2000000000d */
[----:B0-----:R-:W-:-:S02]  /*2280*/  FFMA R21, R20, R8, R21 ;  /* 0x0000000814157223 */ /* 0x001fc40000000015 */
[----:B------:R-:W-:Y:S02]  /*2290*/  LDS R8, [R24+0x400] ;  /* 0x0004000018087984 */ /* 0x000fe40000000800 */
[----:B------:R-:W-:Y:S01]  /*22a0*/  FFMA R9, R16, R9, R21 ;  /* 0x0000000910097223 */ /* 0x000fe20000000015 */
[C---:B-1----:R-:W-:Y:S01]  /*22b0*/  FFMA R19, R12.reuse, R19, R18 ;  /* 0x000000130c137223 */ /* 0x042fe20000000012 */
[----:B------:R-:W0:Y:S01]  /*22c0*/  LDS.128 R20, [R38+0x20] ;  /* 0x0000200026147984 */ /* 0x000e220000000c00 */
[----:B------:R-:W-:Y:S01]  /*22d0*/  FFMA R13, R12, R7, R6 ;  /* 0x000000070c0d7223 */ /* 0x000fe20000000006 */
[----:B------:R-:W-:Y:S01]  /*22e0*/  FFMA R10, R4, R10, R9 ;  /* 0x0000000a040a7223 */ /* 0x000fe20000000009 */
[C---:B------:R-:W-:Y:S01]  /*22f0*/  FFMA R15, R12.reuse, R15, R14 ;  /* 0x0000000f0c0f7223 */ /* 0x040fe2000000000e */
[----:B------:R-:W1:Y:S02]  /*2300*/  LDS.128 R4, [R37+0x20] ;  /* 0x0000200025047984 */ /* 0x000e640000000c00 */
[----:B------:R-:W-:-:S02]  /*2310*/  FFMA R11, R12, R11, R10 ;  /* 0x0000000b0c0b7223 */ /* 0x000fc4000000000a */
[----:B------:R-:W2:Y:S01]  /*2320*/  LDS R9, [R24+0x480] ;  /* 0x0004800018097984 */ /* 0x000ea20000000800 */
[----:B0-----:R-:W-:-:S03]  /*2330*/  FFMA R20, R8, R20, R19 ;  /* 0x0000001408147223 */ /* 0x001fc60000000013 */
[----:B------:R-:W0:Y:S01]  /*2340*/  LDS.128 R16, [R35+0x20] ;  /* 0x0000200023107984 */ /* 0x000e220000000c00 */
[----:B-1----:R-:W-:-:S03]  /*2350*/  FFMA R10, R8, R4, R13 ;  /* 0x00000004080a7223 */ /* 0x002fc6000000000d */
[----:B------:R-:W1:Y:S01]  /*2360*/  LDS R4, [R24+0x500] ;  /* 0x0005000018047984 */ /* 0x000e620000000800 */
[C---:B--2---:R-:W-:Y:S01]  /*2370*/  FFMA R5, R9.reuse, R5, R10 ;  /* 0x0000000509057223 */ /* 0x044fe2000000000a */
[----:B------:R-:W-:Y:S02]  /*2380*/  FFMA R21, R9, R21, R20 ;  /* 0x0000001509157223 */ /* 0x000fe40000000014 */
[----:B------:R-:W-:Y:S01]  /*2390*/  LDS R20, [R24+0x600] ;  /* 0x0006000018147984 */ /* 0x000fe20000000800 */
[----:B0-----:R-:W-:-:S03]  /*23a0*/  FFMA R16, R8, R16, R15 ;  /* 0x0000001008107223 */ /* 0x001fc6000000000f */
[----:B------:R-:W0:Y:S01]  /*23b0*/  LDS.128 R12, [R36+0x20] ;  /* 0x00002000240c7984 */ /* 0x000e220000000c00 */
[C---:B------:R-:W-:Y:S01]  /*23c0*/  FFMA R17, R9.reuse, R17, R16 ;  /* 0x0000001109117223 */ /* 0x040fe20000000010 */
[C---:B-1----:R-:W-:Y:S01]  /*23d0*/  FFMA R6, R4.reuse, R6, R5 ;  /* 0x0000000604067223 */ /* 0x042fe20000000005 */
[C---:B------:R-:W-:Y:S02]  /*23e0*/  FFMA R22, R4.reuse, R22, R21 ;  /* 0x0000001604167223 */ /* 0x040fe40000000015 */
[----:B------:R-:W-:Y:S01]  /*23f0*/  FFMA R18, R4, R18, R17 ;  /* 0x0000001204127223 */ /* 0x000fe20000000011 */
[----:B0-----:R-:W-:Y:S02]  /*2400*/  FFMA R8, R8, R12, R11 ;  /* 0x0000000c08087223 */ /* 0x001fe4000000000b */
[----:B------:R-:W0:Y:S02]  /*2410*/  LDS R12, [R24+0x580] ;  /* 0x00058000180c7984 */ /* 0x000e240000000800 */
[----:B------:R-:W-:-:S02]  /*2420*/  FFMA R13, R9, R13, R8 ;  /* 0x0000000d090d7223 */ /* 0x000fc40000000008 */
[----:B------:R-:W1:Y:S02]  /*2430*/  LDS.128 R8, [R38+0x30] ;  /* 0x0000300026087984 */ /* 0x000e640000000c00 */
[----:B------:R-:W-:Y:S01]  /*2440*/  FFMA R14, R4, R14, R13 ;  /* 0x0000000e040e7223 */ /* 0x000fe2000000000d */
[C---:B0-----:R-:W-:Y:S01]  /*2450*/  FFMA R17, R12.reuse, R7, R6 ;  /* 0x000000070c117223 */ /* 0x041fe20000000006 */
[C---:B------:R-:W-:Y:S01]  /*2460*/  FFMA R23, R12.reuse, R23, R22 ;  /* 0x000000170c177223 */ /* 0x040fe20000000016 */
[----:B------:R-:W0:Y:S01]  /*2470*/  LDS.128 R4, [R37+0x30] ;  /* 0x0000300025047984 */ /* 0x000e220000000c00 */
[C---:B------:R-:W-:Y:S01]  /*2480*/  FFMA R21, R12.reuse, R15, R14 ;  /* 0x0000000f0c157223 */ /* 0x040fe2000000000e */
[----:B------:R-:W-:Y:S01]  /*2490*/  FFMA R13, R12, R19, R18 ;  /* 0x000000130c0d7223 */ /* 0x000fe20000000012 */
[C---:B-1----:R-:W-:Y:S02]  /*24a0*/  FFMA R23, R20.reuse, R8, R23 ;  /* 0x0000000814177223 */ /* 0x042fe40000000017 */
[----:B------:R-:W1:Y:S01]  /*24b0*/  LDS R8, [R24+0x680] ;  /* 0x0006800018087984 */ /* 0x000e620000000800 */
[----:B0-----:R-:W-:-:S03]  /*24c0*/  FFMA R15, R20, R4, R17 ;  /* 0x00000004140f7223 */ /* 0x001fc60000000011 */
[----:B------:R-:W0:Y:S01]  /*24d0*/  LDS.128 R16, [R35+0x30] ;  /* 0x0000300023107984 */ /* 0x000e220000000c00 */
[----:B-1----:R-:W-:-:S03]  /*24e0*/  FFMA R5, R8, R5, R15 ;  /* 0x0000000508057223 */ /* 0x002fc6000000000f */
[----:B------:R-:W1:Y:S01]  /*24f0*/  LDS R4, [R24+0x700] ;  /* 0x0007000018047984 */ /* 0x000e620000000800 */
[----:B------:R-:W-:Y:S01]  /*2500*/  FFMA R9, R8, R9, R23 ;  /* 0x0000000908097223 */ /* 0x000fe20000000017 */
[----:B0-----:R-:W-:Y:S02]  /*2510*/  FFMA R16, R20, R16, R13 ;  /* 0x0000001014107223 */ /* 0x001fe4000000000d */
[----:B------:R-:W0:Y:S01]  /*2520*/  LDS.128 R12, [R36+0x30] ;  /* 0x00003000240c7984 */ /* 0x000e220000000c00 */
[----:B-1----:R-:W-:Y:S01]  /*2530*/  FFMA R10, R4, R10, R9 ;  /* 0x0000000a040a7223 */ /* 0x002fe20000000009 */
[----:B------:R-:W-:Y:S02]  /*2540*/  FFMA R17, R8, R17, R16 ;  /* 0x0000001108117223 */ /* 0x000fe40000000010 */
[----:B------:R-:W1:Y:S01]  /*2550*/  LDS R9, [R24+0x780] ;  /* 0x0007800018097984 */ /* 0x000e620000000800 */
[C---:B------:R-:W-:Y:S01]  /*2560*/  FFMA R6, R4.reuse, R6, R5 ;  /* 0x0000000604067223 */ /* 0x040fe20000000005 */
[----:B------:R-:W-:-:S02]  /*2570*/  FFMA R18, R4, R18, R17 ;  /* 0x0000001204127223 */ /* 0x000fc40000000011 */
[----:B------:R-:W-:Y:S04]  /*2580*/  LDS R16, [R24+0x800] ;  /* 0x0008000018107984 */ /* 0x000fe80000000800 */
[----:B------:R-:W-:Y:S01]  /*2590*/  LDS R17, [R24+0x880] ;  /* 0x0008800018117984 */ /* 0x000fe20000000800 */
[----:B0-----:R-:W-:-:S04]  /*25a0*/  FFMA R21, R20, R12, R21 ;  /* 0x0000000c14157223 */ /* 0x001fc80000000015 */
[----:B------:R-:W-:Y:S01]  /*25b0*/  FFMA R13, R8, R13, R21 ;  /* 0x0000000d080d7223 */ /* 0x000fe20000000015 */
[C---:B-1----:R-:W-:Y:S01]  /*25c0*/  FFMA R5, R9.reuse, R11, R10 ;  /* 0x0000000b09057223 */ /* 0x042fe2000000000a */
[----:B------:R-:W0:Y:S01]  /*25d0*/  LDS.128 R20, [R38+0x40] ;  /* 0x0000400026147984 */ /* 0x000e220000000c00 */
[C---:B------:R-:W-:Y:S01]  /*25e0*/  FFMA R11, R9.reuse, R7, R6 ;  /* 0x00000007090b7223 */ /* 0x040fe20000000006 */
[----:B------:R-:W-:Y:S01]  /*25f0*/  FFMA R14, R4, R14, R13 ;  /* 0x0000000e040e7223 */ /* 0x000fe2000000000d */
[----:B------:R-:W-:-:S03]  /*2600*/  FFMA R19, R9, R19, R18 ;  /* 0x0000001309137223 */ /* 0x000fc60000000012 */
[----:B------:R-:W-:Y:S02]  /*2610*/  FFMA R18, R9, R15, R14 ;  /* 0x0000000f09127223 */ /* 0x000fe4000000000e */
[----:B------:R-:W1:Y:S01]  /*2620*/  LDS.128 R12, [R35+0x40] ;  /* 0x00004000230c7984 */ /* 0x000e620000000c00 */
[----:B0-----:R-:W-:-:S03]  /*2630*/  FFMA R20, R16, R20, R5 ;  /* 0x0000001410147223 */ /* 0x001fc60000000005 */
[----:B------:R-:W0:Y:S01]  /*2640*/  LDS.128 R4, [R37+0x40] ;  /* 0x0000400025047984 */ /* 0x000e220000000c00 */
[----:B------:R-:W-:-:S03]  /*2650*/  FFMA R21, R17, R21, R20 ;  /* 0x0000001511157223 */ /* 0x000fc60000000014 */
[----:B------:R-:W-:Y:S01]  /*2660*/  LDS R20, [R24+0xa00] ;  /* 0x000a000018147984 */ /* 0x000fe20000000800 */
[----:B-1----:R-:W-:-:S04]  /*2670*/  FFMA R12, R16, R12, R19 ;  /* 0x0000000c100c7223 */ /* 0x002fc80000000013 */
[C---:B------:R-:W-:Y:S01]  /*2680*/  FFMA R13, R17.reuse, R13, R12 ;  /* 0x0000000d110d7223 */ /* 0x040fe2000000000c */
[----:B0-----:R-:W-:Y:S02]  /*2690*/  FFMA R8, R16, R4, R11 ;  /* 0x0000000410087223 */ /* 0x001fe4000000000b */
[----:B------:R-:W0:Y:S02]  /*26a0*/  LDS R4, [R24+0x900] ;  /* 0x0009000018047984 */ /* 0x000e240000000800 */
[----:B------:R-:W-:Y:S02]  /*26b0*/  FFMA R5, R17, R5, R8 ;  /* 0x0000000511057223 */ /* 0x000fe40000000008 */
[----:B------:R-:W1:Y:S02]  /*26c0*/  LDS.128 R8, [R36+0x40] ;  /* 0x0000400024087984 */ /* 0x000e640000000c00 */
[C---:B0-----:R-:W-:Y:S01]  /*26d0*/  FFMA R6, R4.reuse, R6, R5 ;  /* 0x0000000604067223 */ /* 0x041fe20000000005 */
[C---:B------:R-:W-:Y:S01]  /*26e0*/  FFMA R14, R4.reuse, R14, R13 ;  /* 0x0000000e040e7223 */ /* 0x040fe2000000000d */
[----:B------:R-:W-:Y:S01]  /*26f0*/  FFMA R22, R4, R22, R21 ;  /* 0x0000001604167223 */ /* 0x000fe20000000015 */
[----:B-1----:R-:W-:-:S02]  /*2700*/  FFMA R18, R16, R8, R18 ;  /* 0x0000000810127223 */ /* 0x002fc40000000012 */
[----:B------:R-:W0:Y:S02]  /*2710*/  LDS R8, [R24+0x980] ;  /* 0x0009800018087984 */ /* 0x000e240000000800 */
[----:B------:R-:W-:Y:S02]  /*2720*/  FFMA R9, R17, R9, R18 ;  /* 0x0000000911097223 */ /* 0x000fe40000000012 */
[----:B------:R-:W1:Y:S02]  /*2730*/  LDS.128 R16, [R38+0x50] ;  /* 0x0000500026107984 */ /* 0x000e640000000c00 */
[----:B------:R-:W-:Y:S01]  /*2740*/  FFMA R10, R4, R10, R9 ;  /* 0x0000000a040a7223 */ /* 0x000fe20000000009 */
[C---:B0-----:R-:W-:Y:S01]  /*2750*/  FFMA R13, R8.reuse, R7, R6 ;  /* 0x00000007080d7223 */ /* 0x041fe20000000006 */
[C---:B------:R-:W-:Y:S01]  /*2760*/  FFMA R23, R8.reuse, R23, R22 ;  /* 0x0000001708177223 */ /* 0x040fe20000000016 */
[----:B------:R-:W0:Y:S01]  /*2770*/  LDS.128 R4, [R37+0x50] ;  /* 0x0000500025047984 */ /* 0x000e220000000c00 */
[C---:B------:R-:W-:Y:S01]  /*2780*/  FFMA R21, R8.reuse, R11, R10 ;  /* 0x0000000b08157223 */ /* 0x040fe2000000000a */
[----:B------:R-:W-:Y:S01]  /*2790*/  FFMA R9, R8, R15, R14 ;  /* 0x0000000f08097223 */ /* 0x000fe2000000000e */
[----:B-1----:R-:W-:-:S02]  /*27a0*/  FFMA R23, R20, R16, R23 ;  /* 0x0000001014177223 */ /* 0x002fc40000000017 */
        /* <DEDUP_REMOVED lines=9> */
[----:B------:R-:W-:Y:S01]  /*2840*/  FFMA R13, R16, R13, R12 ;  /* 0x0000000d100d7223 */ /* 0x000fe2000000000c */
[C---:B------:R-:W-:Y:S02]  /*2850*/  FFMA R18, R4.reuse, R18, R17 ;  /* 0x0000001204127223 */ /* 0x040fe40000000011 */
[----:B------:R-:W-:Y:S01]  /*2860*/  LDS R17, [R24+0xc80] ;  /* 0x000c800018117984 */ /* 0x000fe20000000800 */
[----:B------:R-:W-:Y:S01]  /*2870*/  FFMA R14, R4, R14, R13 ;  /* 0x0000000e040e7223 */ /* 0x000fe2000000000d */
[----:B0-----:R-:W-:-:S02]  /*2880*/  FFMA R21, R20, R8, R21 ;  /* 0x0000000814157223 */ /* 0x001fc40000000015 */
[----:B------:R-:W0:Y:S02]  /*2890*/  LDS R8, [R24+0xb80] ;  /* 0x000b800018087984 */ /* 0x000e240000000800 */
[----:B------:R-:W-:Y:S02]  /*28a0*/  FFMA R9, R16, R9, R21 ;  /* 0x0000000910097223 */ /* 0x000fe40000000015 */
[----:B------:R-:W-:Y:S02]  /*28b0*/  LDS R16, [R24+0xc00] ;  /* 0x000c000018107984 */ /* 0x000fe40000000800 */
[----:B------:R-:W-:Y:S02]  /*28c0*/  FFMA R10, R4, R10, R9 ;  /* 0x0000000a040a7223 */ /* 0x000fe40000000009 */
[----:B------:R-:W1:Y:S01]  /*28d0*/  LDS.128 R20, [R38+0x60] ;  /* 0x0000600026147984 */ /* 0x000e620000000c00 */
[C---:B0-----:R-:W-:Y:S01]  /*28e0*/  FFMA R9, R8.reuse, R7, R6 ;  /* 0x0000000708097223 */ /* 0x041fe20000000006 */
[----:B------:R-:W-:-:S02]  /*28f0*/  FFMA R19, R8, R19, R18 ;  /* 0x0000001308137223 */ /* 0x000fc40000000012 */
[----:B------:R-:W0:Y:S01]  /*2900*/  LDS.128 R4, [R37+0x60] ;  /* 0x0000600025047984 */ /* 0x000e220000000c00 */
[C---:B------:R-:W-:Y:S01]  /*2910*/  FFMA R15, R8.reuse, R15, R14 ;  /* 0x0000000f080f7223 */ /* 0x040fe2000000000e */
[----:B------:R-:W-:Y:S01]  /*2920*/  FFMA R39, R8, R11, R10 ;  /* 0x0000000b08277223 */ /* 0x000fe2000000000a */
[C---:B-1----:R-:W-:Y:S02]  /*2930*/  FFMA R12, R16.reuse, R20, R19 ;  /* 0x00000014100c7223 */ /* 0x042fe40000000013 */
[----:B------:R-:W1:Y:S02]  /*2940*/  LDS R19, [R24+0xd00] ;  /* 0x000d000018137984 */ /* 0x000e640000000800 */
[C---:B------:R-:W-:Y:S01]  /*2950*/  FFMA R12, R17.reuse, R21, R12 ;  /* 0x00000015110c7223 */ /* 0x040fe2000000000c */
[----:B0-----:R-:W-:Y:S02]  /*2960*/  FFMA R4, R16, R4, R9 ;  /* 0x0000000410047223 */ /* 0x001fe40000000009 */
[----:B------:R-:W0:Y:S02]  /*2970*/  LDS.128 R8, [R35+0x60] ;  /* 0x0000600023087984 */ /* 0x000e240000000c00 */
[----:B------:R-:W-:Y:S01]  /*2980*/  FFMA R4, R17, R5, R4 ;  /* 0x0000000511047223 */ /* 0x000fe20000000004 */
[----:B-1----:R-:W-:-:S03]  /*2990*/  FFMA R21, R19, R22, R12 ;  /* 0x0000001613157223 */ /* 0x002fc6000000000c */
[----:B------:R-:W-:Y:S01]  /*29a0*/  FFMA R5, R19, R6, R4 ;  /* 0x0000000613057223 */ /* 0x000fe20000000004 */
[C---:B0-----:R-:W-:Y:S02]  /*29b0*/  FFMA R8, R16.reuse, R8, R15 ;  /* 0x0000000810087223 */ /* 0x041fe4000000000f */
[----:B------:R-:W0:Y:S02]  /*29c0*/  LDS.128 R12, [R36+0x60] ;  /* 0x00006000240c7984 */ /* 0x000e240000000c00 */
[----:B------:R-:W-:Y:S02]  /*29d0*/  FFMA R9, R17, R9, R8 ;  /* 0x0000000911097223 */ /* 0x000fe40000000008 */
[----:B------:R-:W1:Y:S02]  /*29e0*/  LDS R8, [R24+0xd80] ;  /* 0x000d800018087984 */ /* 0x000e640000000800 */
[----:B------:R-:W-:Y:S01]  /*29f0*/  FFMA R10, R19, R10, R9 ;  /* 0x0000000a130a7223 */ /* 0x000fe20000000009 */
[----:B0-----:R-:W-:-:S04]  /*2a00*/  FFMA R12, R16, R12, R39 ;  /* 0x0000000c100c7223 */ /* 0x001fc80000000027 */
[----:B------:R-:W-:Y:S01]  /*2a10*/  FFMA R13, R17, R13, R12 ;  /* 0x0000000d110d7223 */ /* 0x000fe2000000000c */
[C---:B-1----:R-:W-:Y:S01]  /*2a20*/  FFMA R39, R8.reuse, R7, R5 ;  /* 0x0000000708277223 */ /* 0x042fe20000000005 */
[----:B------:R-:W-:Y:S01]  /*2a30*/  LDS R12, [R24+0xe00] ;  /* 0x000e0000180c7984 */ /* 0x000fe20000000800 */
[C---:B------:R-:W-:Y:S01]  /*2a40*/  FFMA R9, R8.reuse, R23, R21 ;  /* 0x0000001708097223 */ /* 0x040fe20000000015 */
[----:B------:R-:W-:Y:S01]  /*2a50*/  FFMA R14, R19, R14, R13 ;  /* 0x0000000e130e7223 */ /* 0x000fe2000000000d */
[C---:B------:R-:W-:Y:S01]  /*2a60*/  FFMA R13, R8.reuse, R11, R10 ;  /* 0x0000000b080d7223 */ /* 0x040fe2000000000a */
[----:B------:R-:W0:Y:S02]  /*2a70*/  LDS.128 R16, [R38+0x70] ;  /* 0x0000700026107984 */ /* 0x000e240000000c00 */
[----:B------:R-:W-:Y:S02]  /*2a80*/  FFMA R15, R8, R15, R14 ;  /* 0x0000000f080f7223 */ /* 0x000fe4000000000e */
[----:B------:R-:W1:Y:S04]  /*2a90*/  LDS.128 R4, [R35+0x70] ;  /* 0x0000700023047984 */ /* 0x000e680000000c00 */
[----:B------:R-:W2:Y:S04]  /*2aa0*/  LDS.128 R20, [R37+0x70] ;  /* 0x0000700025147984 */ /* 0x000ea80000000c00 */
[----:B------:R-:W3:Y:S01]  /*2ab0*/  LDS R14, [R24+0xe80] ;  /* 0x000e8000180e7984 */ /* 0x000ee20000000800 */
[----:B0-----:R-:W-:-:S03]  /*2ac0*/  FFMA R16, R12, R16, R9 ;  /* 0x000000100c107223 */ /* 0x001fc60000000009 */
[----:B------:R-:W0:Y:S01]  /*2ad0*/  LDS.128 R8, [R36+0x70] ;  /* 0x0000700024087984 */ /* 0x000e220000000c00 */
[----:B-1----:R-:W-:-:S03]  /*2ae0*/  FFMA R40, R12, R4, R13 ;  /* 0x000000040c287223 */ /* 0x002fc6000000000d */
[----:B------:R-:W1:Y:S01]  /*2af0*/  LDS R13, [R24+0xf00] ;  /* 0x000f0000180d7984 */ /* 0x000e620000000800 */
[----:B--2---:R-:W-:-:S03]  /*2b00*/  FFMA R20, R12, R20, R39 ;  /* 0x000000140c147223 */ /* 0x004fc60000000027 */
[----:B------:R-:W2:Y:S01]  /*2b10*/  LDS R4, [R24+0xf80] ;  /* 0x000f800018047984 */ /* 0x000ea20000000800 */
[C---:B---3--:R-:W-:Y:S01]  /*2b20*/  FFMA R16, R14.reuse, R17, R16 ;  /* 0x000000110e107223 */ /* 0x048fe20000000010 */
[C---:B------:R-:W-:Y:S01]  /*2b30*/  FFMA R21, R14.reuse, R21, R20 ;  /* 0x000000150e157223 */ /* 0x040fe20000000014 */
[----:B------:R-:W-:Y:S01]  /*2b40*/  FFMA R5, R14, R5, R40 ;  /* 0x000000050e057223 */ /* 0x000fe20000000028 */
[----:B0-----:R-:W-:-:S04]  /*2b50*/  FFMA R8, R12, R8, R15 ;  /* 0x000000080c087223 */ /* 0x001fc8000000000f */
[----:B------:R-:W-:Y:S01]  /*2b60*/  FFMA R9, R14, R9, R8 ;  /* 0x000000090e097223 */ /* 0x000fe20000000008 */
[C---:B-1----:R-:W-:Y:S01]  /*2b70*/  FFMA R15, R13.reuse, R18, R16 ;  /* 0x000000120d0f7223 */ /* 0x042fe20000000010 */
[C---:B------:R-:W-:Y:S01]  /*2b80*/  FFMA R22, R13.reuse, R22, R21 ;  /* 0x000000160d167223 */ /* 0x040fe20000000015 */
[C---:B------:R-:W-:Y:S01]  /*2b90*/  FFMA R6, R13.reuse, R6, R5 ;  /* 0x000000060d067223 */ /* 0x040fe20000000005 */
[----:B------:R-:W-:Y:S01]  /*2ba0*/  FFMA R10, R13, R10, R9 ;  /* 0x0000000a0d0a7223 */ /* 0x000fe20000000009 */
[C---:B--2---:R-:W-:Y:S01]  /*2bb0*/  FFMA R19, R4.reuse, R19, R15 ;  /* 0x0000001304137223 */ /* 0x044fe2000000000f */
[C---:B------:R-:W-:Y:S01]  /*2bc0*/  FFMA R9, R4.reuse, R23, R22 ;  /* 0x0000001704097223 */ /* 0x040fe20000000016 */
[C---:B------:R-:W-:Y:S01]  /*2bd0*/  FFMA R8, R4.reuse, R7, R6 ;  /* 0x0000000704087223 */ /* 0x040fe20000000006 */
[----:B------:R-:W-:Y:S01]  /*2be0*/  FFMA R18, R4, R11, R10 ;  /* 0x0000000b04127223 */ /* 0x000fe2000000000a */
[----:B------:R-:W-:Y:S06]  /*2bf0*/  BAR.SYNC.DEFER_BLOCKING 0x0 ;  /* 0x0000000000007b1d */ /* 0x000fec0000010000 */
[----:B------:R-:W-:Y:S05]  /*2c00*/  BRA.U !UP0, `(.L_x_14) ;  /* 0xffffffdd08587547 */ /* 0x000fea000b83ffff */
.L_x_4:
[----:B------:R-:W0:Y:S02]  /*2c10*/  LDCU.64 UR6, c[0x0][0x398] ;  /* 0x00007300ff0677ac */ /* 0x000e240008000a00 */
[----:B0-----:R-:W-:Y:S02]  /*2c20*/  ISETP.GE.AND P0, PT, R33, UR6, PT ;  /* 0x0000000621007c0c */ /* 0x001fe4000bf06270 */
[----:B------:R-:W-:Y:S02]  /*2c30*/  ISETP.GE.AND P1, PT, R32, UR6, PT ;  /* 0x0000000620007c0c */ /* 0x000fe4000bf26270 */
[----:B------:R-:W-:Y:S02]  /*2c40*/  ISETP.GE.AND P2, PT, R31, UR6, PT ;  /* 0x000000061f007c0c */ /* 0x000fe4000bf46270 */
[C---:B------:R-:W-:Y:S02]  /*2c50*/  ISETP.LT.AND P0, PT, R34.reuse, UR7, !P0 ;  /* 0x0000000722007c0c */ /* 0x040fe4000c701270 */
[----:B------:R-:W-:-:S02]  /*2c60*/  ISETP.GE.OR P1, PT, R34, UR7, P1 ;  /* 0x0000000722007c0c */ /* 0x000fc40008f26670 */
[----:B------:R-:W-:Y:S02]  /*2c70*/  ISETP.GE.OR P2, PT, R34, UR7, P2 ;  /* 0x0000000722007c0c */ /* 0x000fe40009746670 */
[----:B------:R-:W-:-:S04]  /*2c80*/  ISETP.GE.AND P3, PT, R30, UR6, PT ;  /* 0x000000061e007c0c */ /* 0x000fc8000bf66270 */
[----:B------:R-:W-:-:S03]  /*2c90*/  ISETP.GE.OR P3, PT, R34, UR7, P3 ;  /* 0x0000000722007c0c */ /* 0x000fc60009f66670 */
[----:B---3--:R-:W0:Y:S01]  /*2ca0*/  @P0 LDC.64 R2, c[0x0][0x390] ;  /* 0x0000e400ff020b82 */ /* 0x008e220000000a00 */
[--C-:B------:R-:W-:Y:S02]  /*2cb0*/  @P0 IMAD R33, R33, UR7, R34.reuse ;  /* 0x0000000721210c24 */ /* 0x100fe4000f8e0222 */
[--C-:B------:R-:W-:Y:S02]  /*2cc0*/  @!P1 IMAD R11, R32, UR7, R34.reuse ;  /* 0x00000007200b9c24 */ /* 0x100fe4000f8e0222 */
[----:B------:R-:W-:-:S03]  /*2cd0*/  @!P2 IMAD R31, R31, UR7, R34 ;  /* 0x000000071f1fac24 */ /* 0x000fc6000f8e0222 */
[----:B------:R-:W1:Y:S08]  /*2ce0*/  @!P1 LDC.64 R4, c[0x0][0x390] ;  /* 0x0000e400ff049b82 */ /* 0x000e700000000a00 */
[----:B------:R-:W2:Y:S01]  /*2cf0*/  @!P2 LDC.64 R6, c[0x0][0x390] ;  /* 0x0000e400ff06ab82 */ /* 0x000ea20000000a00 */
[----:B0-----:R-:W-:-:S05]  /*2d00*/  @P0 IMAD.WIDE R2, R33, 0x4, R2 ;  /* 0x0000000421020825 */ /* 0x001fca00078e0202 */
[----:B------:R0:W-:Y:S01]  /*2d10*/  @P0 STG.E desc[UR12][R2.64], R19 ;  /* 0x0000001302000986 */ /* 0x0001e2000c10190c */
[----:B-1----:R-:W-:-:S05]  /*2d20*/  @!P1 IMAD.WIDE R4, R11, 0x4, R4 ;  /* 0x000000040b049825 */ /* 0x002fca00078e0204 */
[----:B------:R0:W-:Y:S01]  /*2d30*/  @!P1 STG.E desc[UR12][R4.64], R9 ;  /* 0x0000000904009986 */ /* 0x0001e2000c10190c */
[----:B--2---:R-:W-:-:S05]  /*2d40*/  @!P2 IMAD.WIDE R6, R31, 0x4, R6 ;  /* 0x000000041f06a825 */ /* 0x004fca00078e0206 */
[----:B------:R0:W-:Y:S01]  /*2d50*/  @!P2 STG.E desc[UR12][R6.64], R8 ;  /* 0x000000080600a986 */ /* 0x0001e2000c10190c */
[----:B------:R-:W-:Y:S05]  /*2d60*/  @P3 EXIT ;  /* 0x000000000000394d */ /* 0x000fea0003800000 */
[----:B0-----:R-:W0:Y:S01]  /*2d70*/  LDC.64 R2, c[0x0][0x390] ;  /* 0x0000e400ff027b82 */ /* 0x001e220000000a00 */
[----:B------:R-:W-:-:S04]  /*2d80*/  IMAD R5, R30, UR7, R34 ;  /* 0x000000071e057c24 */ /* 0x000fc8000f8e0222 */
[----:B0-----:R-:W-:-:S05]  /*2d90*/  IMAD.WIDE R2, R5, 0x4, R2 ;  /* 0x0000000405027825 */ /* 0x001fca00078e0202 */
[----:B------:R-:W-:Y:S01]  /*2da0*/  STG.E desc[UR12][R2.64], R18 ;  /* 0x0000001202007986 */ /* 0x000fe2000c10190c */
[----:B------:R-:W-:Y:S05]  /*2db0*/  EXIT ;  /* 0x000000000000794d */ /* 0x000fea0003800000 */
        .weak           $__internal_0_$__cuda_sm20_div_u16
        .type           $__internal_0_$__cuda_sm20_div_u16,@function
        .size           $__internal_0_$__cuda_sm20_div_u16,(.L_x_31 - $__internal_0_$__cuda_sm20_div_u16)
$__internal_0_$__cuda_sm20_div_u16:
[----:B------:R-:W0:Y:S01]  /*2dc0*/  I2F.U16 R0, UR5 ;  /* 0x0000000500007d06 */ /* 0x000e220008101000 */
[----:B------:R-:W-:Y:S01]  /*2dd0*/  HFMA2 R2, -RZ, RZ, 15, 0 ;  /* 0x4b800000ff027431 */ /* 0x000fe200000001ff */
[C---:B0-----:R-:W-:Y:S02]  /*2de0*/  FSETP.GEU.AND P2, PT, |R0|.reuse, 1.175494350822287508e-38, PT ;  /* 0x008000000000780b */ /* 0x041fe40003f4e200 */
[----:B------:R-:W-:Y:S02]  /*2df0*/  FSETP.GT.AND P1, PT, |R0|, 8.50705917302346158658e+37, PT ;  /* 0x7e8000000000780b */ /* 0x000fe40003f24200 */
[----:B------:R-:W-:-:S04]  /*2e00*/  FSEL R2, R2, 1, !P2 ;  /* 0x3f80000002027808 */ /* 0x000fc80005000000 */
[----:B------:R-:W-:Y:S02]  /*2e10*/  FSEL R3, R2, 0.25, !P1 ;  /* 0x3e80000002037808 */ /* 0x000fe40004800000 */
[----:B------:R-:W-:Y:S02]  /*2e20*/  ISETP.NE.U32.AND P1, PT, RZ, UR5, PT ;  /* 0x00000005ff007c0c */ /* 0x000fe4000bf25070 */
[----:B------:R-:W-:Y:S01]  /*2e30*/  MOV R2, R5 ;  /* 0x0000000500027202 */ /* 0x000fe20000000f00 */
[----:B------:R-:W-:Y:S01]  /*2e40*/  FMUL R4, R0, R3 ;  /* 0x0000000300047220 */ /* 0x000fe20000400000 */
[----:B------:R-:W-:-:S05]  /*2e50*/  I2FP.F32.U32.RZ R0, 0x1f ;  /* 0x0000001f00007845 */ /* 0x000fca000020d000 */
[----:B------:R-:W0:Y:S02]  /*2e60*/  MUFU.RCP R4, R4 ;  /* 0x0000000400047308 */ /* 0x000e240000001000 */
[----:B0-----:R-:W-:-:S05]  /*2e70*/  FMUL R3, R3, R4 ;  /* 0x0000000403037220 */ /* 0x001fca0000400000 */
[----:B------:R-:W-:-:S05]  /*2e80*/  IADD3 R3, PT, PT, R3, 0x2, RZ ;  /* 0x0000000203037810 */ /* 0x000fca0007ffe0ff */
[----:B------:R-:W-:Y:S01]  /*2e90*/  FMUL.RZ R0, R0, R3 ;  /* 0x0000000300007220 */ /* 0x000fe2000040c000 */
[----:B------:R-:W-:-:S05]  /*2ea0*/  HFMA2 R3, -RZ, RZ, 0, 0 ;  /* 0x00000000ff037431 */ /* 0x000fca00000001ff */
[----:B------:R-:W0:Y:S02]  /*2eb0*/  F2I.U32.TRUNC.NTZ R0, R0 ;  /* 0x0000000000007305 */ /* 0x000e24000020f000 */
[----:B0-----:R-:W-:Y:S02]  /*2ec0*/  LOP3.LUT R11, R0, 0xffff, RZ, 0xc0, !PT ;  /* 0x0000ffff000b7812 */ /* 0x001fe400078ec0ff */
[----:B------:R-:W-:Y:S01]  /*2ed0*/  @!P1 MOV R11, 0xffffffff ;  /* 0xffffffff000b9802 */ /* 0x000fe20000000f00 */
[----:B------:R-:W-:Y:S06]  /*2ee0*/  RET.REL.NODEC R2 `(_Z17registers_1d_gemmPKfS0_Pfiii) ;  /* 0xffffffd002447950 */ /* 0x000fec0003c3ffff */
.L_x_15:
[----:B------:R-:W-:-:S00]  /*2ef0*/  BRA `(.L_x_15) ;  /* 0xfffffffc00fc7947 */ /* 0x000fc0000383ffff */
[----:B------:R-:W-:-:S00]  /*2f00*/  NOP ;  /* 0x0000000000007918 */ /* 0x000fc00000000000 */
[----:B------:R-:W-:-:S00]  /*2f10*/  NOP ;  /* 0x0000000000007918 */ /* 0x000fc00000000000 */
[----:B------:R-:W-:-:S00]  /*2f20*/  NOP ;  /* 0x0000000000007918 */ /* 0x000fc00000000000 */
[----:B------:R-:W-:-:S00]  /*2f30*/  NOP ;  /* 0x0000000000007918 */ /* 0x000fc00000000000 */
[----:B------:R-:W-:-:S00]  /*2f40*/  NOP ;  /* 0x0000000000007918 */ /* 0x000fc00000000000 */
[----:B------:R-:W-:-:S00]  /*2f50*/  NOP ;  /* 0x0000000000007918 */ /* 0x000fc00000000000 */
[----:B------:R-:W-:-:S00]  /*2f60*/  NOP ;  /* 0x0000000000007918 */ /* 0x000fc00000000000 */
[----:B------:R-:W-:-:S00]  /*2f70*/  NOP ;  /* 0x0000000000007918 */ /* 0x000fc00000000000 */
.L_x_31:


//--------------------- .text._Z19buffered_shmem_gemmPKfS0_Pfiii --------------------------
	.section	.text._Z19buffered_shmem_gemmPKfS0_Pfiii,"ax",@progbits
	.align	128
        .global         _Z19buffered_shmem_gemmPKfS0_Pfiii
        .type           _Z19buffered_shmem_gemmPKfS0_Pfiii,@function
        .size           _Z19buffered_shmem_gemmPKfS0_Pfiii,(.L_x_33 - _Z19buffered_shmem_gemmPKfS0_Pfiii)
        .other          _Z19buffered_shmem_gemmPKfS0_Pfiii,@"STO_CUDA_ENTRY STV_DEFAULT"
_Z19buffered_shmem_gemmPKfS0_Pfiii:
.text._Z19buffered_shmem_gemmPKfS0_Pfiii:
[----:B------:R-:W-:Y:S01]  /*0000*/  LDC R1, c[0x0][0x37c] ;  /* 0x0000df00ff017b82 */ /* 0x000fe20000000800 */
[----:B------:R-:W0:Y:S01]  /*0010*/  S2R R7, SR_TID.Y ;  /* 0x0000000000077919 */ /* 0x000e220000002200 */
[----:B------:R-:W1:Y:S01]  /*0020*/  LDCU UR4, c[0x0][0x364] ;  /* 0x00006c80ff0477ac */ /* 0x000e620008000800 */
[----:B------:R-:W1:Y:S01]  /*0030*/  S2R R16, SR_CTAID.Y ;  /* 0x0000000000107919 */ /* 0x000e620000002600 */
[----:B------:R-:W0:Y:S01]  /*0040*/  LDCU UR7, c[0x0][0x3a0] ;  /* 0x00007400ff0777ac */ /* 0x000e220008000800 */
[----:B------:R-:W2:Y:S01]  /*0050*/  S2R R5, SR_TID.X ;  /* 0x0000000000057919 */ /* 0x000ea20000002100 */
[----:B------:R-:W3:Y:S01]  /*0060*/  LDCU UR5, c[0x0][0x360] ;  /* 0x00006c00ff0577ac */ /* 0x000ee20008000800 */
[----:B------:R-:W3:Y:S01]  /*0070*/  S2R R6, SR_CTAID.X ;  /* 0x0000000000067919 */ /* 0x000ee20000002500 */
[----:B------:R-:W4:Y:S01]  /*0080*/  LDCU UR8, c[0x0][0x39c] ;  /* 0x00007380ff0877ac */ /* 0x000f220008000800 */
[----:B------:R-:W5:Y:S01]  /*0090*/  LDCU UR6, c[0x0][0x398] ;  /* 0x00007300ff0677ac */ /* 0x000f620008000800 */
[----:B----4-:R-:W-:Y:S01]  /*00a0*/  MOV R9, UR8 ;  /* 0x0000000800097c02 */ /* 0x010fe20008000f00 */
[----:B------:R-:W4:Y:S01]  /*00b0*/  LDCU.64 UR8, c[0x0][0x358] ;  /* 0x00006b00ff0877ac */ /* 0x000f220008000a00 */
[----:B0-----:R-:W-:Y:S01]  /*00c0*/  ISETP.GE.AND P0, PT, R7, UR7, PT ;  /* 0x0000000707007c0c */ /* 0x001fe2000bf06270 */
[----:B-1----:R-:W-:Y:S01]  /*00d0*/  IMAD R16, R16, UR4, R7 ;  /* 0x0000000410107c24 */ /* 0x002fe2000f8e0207 */
[----:B--2---:R-:W-:Y:S01]  /*00e0*/  ISETP.GE.AND P1, PT, R5, UR7, PT ;  /* 0x0000000705007c0c */ /* 0x004fe2000bf26270 */
[----:B---3--:R-:W-:-:S03]  /*00f0*/  IMAD R6, R6, UR5, R5 ;  /* 0x0000000506067c24 */ /* 0x008fc6000f8e0205 */
[----:B-----5:R-:W-:Y:S02]  /*0100*/  ISETP.GE.OR P1, PT, R16, UR6, P1 ;  /* 0x0000000610007c0c */ /* 0x020fe40008f26670 */
[----:B------:R-:W-:-:S11]  /*0110*/  ISETP.GE.OR P0, PT, R6, R9, P0 ;  /* 0x000000090600720c */ /* 0x000fd60000706670 */
[----:B------:R-:W0:Y:S01]  /*0120*/  @!P1 LDC.64 R10, c[0x0][0x380] ;  /* 0x0000e000ff0a9b82 */ /* 0x000e220000000a00 */
[----:B------:R-:W-:Y:S02]  /*0130*/  @!P1 IMAD R3, R16, UR7, R5 ;  /* 0x0000000710039c24 */ /* 0x000fe4000f8e0205 */
[----:B------:R-:W-:-:S05]  /*0140*/  @!P0 IMAD R15, R7, R9, R6 ;  /* 0x00000009070f8224 */ /* 0x000fca00078e0206 */
[----:B------:R-:W1:Y:S01]  /*0150*/  @!P0 LDC.64 R12, c[0x0][0x388] ;  /* 0x0000e200ff0c8b82 */ /* 0x000e620000000a00 */
[----:B0-----:R-:W-:-:S06]  /*0160*/  @!P1 IMAD.WIDE.U32 R10, R3, 0x4, R10 ;  /* 0x00000004030a9825 */ /* 0x001fcc00078e000a */
[----:B----4-:R0:W2:Y:S01]  /*0170*/  @!P1 LDG.E.CONSTANT R10, desc[UR8][R10.64] ;  /* 0x000000080a0a9981 */ /* 0x0100a2000c1e9900 */
[----:B-1----:R-:W-:-:S06]  /*0180*/  @!P0 IMAD.WIDE.U32 R12, R15, 0x4, R12 ;  /* 0x000000040f0c8825 */ /* 0x002fcc00078e000c */
[----:B------:R-:W3:Y:S01]  /*0190*/  @!P0 LDG.E.CONSTANT R13, desc[UR8][R12.64] ;  /* 0x000000080c0d8981 */ /* 0x000ee2000c1e9900 */
[----:B------:R-:W1:Y:S01]  /*01a0*/  S2UR UR6, SR_CgaCtaId ;  /* 0x00000000000679c3 */ /* 0x000e620000008800 */
[----:B------:R-:W-:Y:S02]  /*01b0*/  UMOV UR4, 0x400 ;  /* 0x0000040000047882 */ /* 0x000fe40000000000 */
[----:B------:R-:W-:Y:S02]  /*01c0*/  UIADD3 UR5, UPT, UPT, UR4, 0x800, URZ ;  /* 0x0000080004057890 */ /* 0x000fe4000fffe0ff */
[----:B-1----:R-:W-:Y:S02]  /*01d0*/  ULEA UR4, UR6, UR4, 0x18 ;  /* 0x0000000406047291 */ /* 0x002fe4000f8ec0ff */
[----:B------:R-:W-:-:S04]  /*01e0*/  ULEA UR5, UR6, UR5, 0x18 ;  /* 0x0000000506057291 */ /* 0x000fc8000f8ec0ff */
[C---:B------:R-:W-:Y:S02]  /*01f0*/  LEA R4, R7.reuse, UR4, 0x6 ;  /* 0x0000000407047c11 */ /* 0x040fe4000f8e30ff */
[----:B------:R-:W-:Y:S02]  /*0200*/  LEA R2, R7, UR5, 0x6 ;  /* 0x0000000507027c11 */ /* 0x000fe4000f8e30ff */
[C---:B------:R-:W-:Y:S02]  /*0210*/  LEA R3, R5.reuse, R4, 0x2 ;  /* 0x0000000405037211 */ /* 0x040fe400078e10ff */
[----:B------:R-:W-:Y:S01]  /*0220*/  LEA R2, R5, R2, 0x2 ;  /* 0x0000000205027211 */ /* 0x000fe200078e10ff */
[----:B------:R-:W-:Y:S01]  /*0230*/  UISETP.GE.AND UP0, UPT, UR7, 0x1, UPT ;  /* 0x000000010700788c */ /* 0x000fe2000bf06270 */
[----:B0-----:R-:W-:Y:S01]  /*0240*/  HFMA2 R11, -RZ, RZ, 0, 0 ;  /* 0x00000000ff0b7431 */ /* 0x001fe200000001ff */
[----:B--2---:R0:W-:Y:S04]  /*0250*/  @!P1 STS [R3], R10 ;  /* 0x0000000a03009388 */ /* 0x0041e80000000800 */
[----:B------:R0:W-:Y:S04]  /*0260*/  @P1 STS [R3], RZ ;  /* 0x000000ff03001388 */ /* 0x0001e80000000800 */
[----:B---3--:R0:W-:Y:S04]  /*0270*/  @!P0 STS [R2], R13 ;  /* 0x0000000d02008388 */ /* 0x0081e80000000800 */
[----:B------:R0:W-:Y:S01]  /*0280*/  @P0 STS [R2], RZ ;  /* 0x000000ff02000388 */ /* 0x0001e20000000800 */
[----:B------:R-:W-:Y:S06]  /*0290*/  BAR.SYNC.DEFER_BLOCKING 0x0 ;  /* 0x0000000000007b1d */ /* 0x000fec0000010000 */
[----:B------:R-:W-:Y:S05]  /*02a0*/  BRA.U !UP0, `(.L_x_16) ;  /* 0x0000000508587547 */ /* 0x000fea000b800000 */
[----:B------:R-:W1:Y:S01]  /*02b0*/  LDC R0, c[0x0][0x39c] ;  /* 0x0000e700ff007b82 */ /* 0x000e620000000800 */
[----:B------:R-:W-:Y:S01]  /*02c0*/  IADD3 R17, PT, PT, R7, 0x10, RZ ;  /* 0x0000001007117810 */ /* 0x000fe20007ffe0ff */
[----:B------:R-:W-:Y:S01]  /*02d0*/  IMAD R20, R16, UR7, R5 ;  /* 0x0000000710147c24 */ /* 0x000fe2000f8e0205 */
[----:B------:R-:W-:Y:S01]  /*02e0*/  LEA R18, R5, UR5, 0x2 ;  /* 0x0000000505127c11 */ /* 0x000fe2000f8e10ff */
[----:B------:R-:W-:Y:S01]  /*02f0*/  IMAD.MOV.U32 R19, RZ, RZ, RZ ;  /* 0x000000ffff137224 */ /* 0x000fe200078e00ff */
[----:B------:R-:W-:Y:S01]  /*0300*/  MOV R11, RZ ;  /* 0x000000ff000b7202 */ /* 0x000fe20000000f00 */
[----:B------:R-:W-:Y:S01]  /*0310*/  IMAD R17, R17, R9, R6 ;  /* 0x0000000911117224 */ /* 0x000fe200078e0206 */
[----:B------:R-:W-:Y:S01]  /*0320*/  IADD3 R20, PT, PT, R20, 0x10, RZ ;  /* 0x0000001014147810 */ /* 0x000fe20007ffe0ff */
[----:B------:R-:W2:Y:S01]  /*0330*/  LDC.64 R22, c[0x0][0x388] ;  /* 0x0000e200ff167b82 */ /* 0x000ea20000000a00 */
[----:B------:R-:W3:Y:S01]  /*0340*/  LDCU UR10, c[0x0][0x398] ;  /* 0x00007300ff0a77ac */ /* 0x000ee20008000800 */
[----:B------:R-:W4:Y:S01]  /*0350*/  LDCU UR11, c[0x0][0x39c] ;  /* 0x00007380ff0b77ac */ /* 0x000f220008000800 */
[----:B------:R-:W0:Y:S01]  /*0360*/  LDCU UR6, c[0x0][0x3a0] ;  /* 0x00007400ff0677ac */ /* 0x000e220008000800 */
[----:B------:R-:W-:-:S05]  /*0370*/  UMOV UR4, URZ ;  /* 0x000000ff00047c82 */ /* 0x000fca0008000000 */
.L_x_20:
[----:B------:R-:W-:Y:S01]  /*0380*/  UIADD3 UR4, UPT, UPT, UR4, 0x10, URZ ;  /* 0x0000001004047890 */ /* 0x000fe2000fffe0ff */
[----:B0-----:R-:W-:Y:S02]  /*0390*/  MOV R13, R19 ;  /* 0x00000013000d7202 */ /* 0x001fe40000000f00 */
[----:B------:R-:W-:Y:S01]  /*03a0*/  LOP3.LUT R19, R19, 0x1, RZ, 0x3c, !PT ;  /* 0x0000000113137812 */ /* 0x000fe200078e3cff */
[----:B------:R-:W-:-:S09]  /*03b0*/  UISETP.GE.AND UP0, UPT, UR4, UR6, UPT ;  /* 0x000000060400728c */ /* 0x000fd2000bf06270 */
[----:B------:R-:W-:Y:S05]  /*03c0*/  BRA.U UP0, `(.L_x_17) ;  /* 0x0000000100587547 */ /* 0x000fea000b800000 */
[----:B------:R-:W-:-:S04]  /*03d0*/  IADD3 R8, PT, PT, R5, 0x10, RZ ;  /* 0x0000001005087810 */ /* 0x000fc80007ffe0ff */
[----:B------:R-:W-:-:S04]  /*03e0*/  ISETP.GE.AND P0, PT, R8, UR6, PT ;  /* 0x0000000608007c0c */ /* 0x000fc8000bf06270 */
[----:B---3--:R-:W-:-:S13]  /*03f0*/  ISETP.GE.OR P0, PT, R16, UR10, P0 ;  /* 0x0000000a10007c0c */ /* 0x008fda0008706670 */
[----:B------:R-:W0:Y:S02]  /*0400*/  @!P0 LDC.64 R8, c[0x0][0x380] ;  /* 0x0000e000ff088b82 */ /* 0x000e240000000a00 */
[----:B0-----:R-:W-:-:S06]  /*0410*/  @!P0 IMAD.WIDE R8, R20, 0x4, R8 ;  /* 0x0000000414088825 */ /* 0x001fcc00078e0208 */
[----:B------:R-:W3:Y:S01]  /*0420*/  @!P0 LDG.E.CONSTANT R8, desc[UR8][R8.64] ;  /* 0x0000000808088981 */ /* 0x000ee2000c1e9900 */
[----:B------:R-:W-:Y:S01]  /*0430*/  LEA R15, R19, R3, 0xa ;  /* 0x00000003130f7211 */ /* 0x000fe200078e50ff */
[----:B------:R-:W-:Y:S01]  /*0440*/  VIADD R10, R7, 0x10 ;  /* 0x00000010070a7836 */ /* 0x000fe20000000000 */
[----:B------:R-:W-:Y:S03]  /*0450*/  BSSY.RECONVERGENT B0, `(.L_x_17) ;  /* 0x000000d000007945 */ /* 0x000fe60003800200 */
[----:B---3--:R0:W-:Y:S04]  /*0460*/  @!P0 STS [R15], R8 ;  /* 0x000000080f008388 */ /* 0x0081e80000000800 */
[----:B------:R0:W-:Y:S01]  /*0470*/  @P0 STS [R15], RZ ;  /* 0x000000ff0f000388 */ /* 0x0001e20000000800 */
[----:B------:R-:W-:-:S04]  /*0480*/  ISETP.GE.AND P0, PT, R10, UR6, PT ;  /* 0x000000060a007c0c */ /* 0x000fc8000bf06270 */
[----:B----4-:R-:W-:-:S13]  /*0490*/  ISETP.GE.OR P0, PT, R6, UR11, P0 ;  /* 0x0000000b06007c0c */ /* 0x010fda0008706670 */
[----:B0-----:R-:W-:Y:S05]  /*04a0*/  @P0 BRA `(.L_x_18) ;  /* 0x0000000000140947 */ /* 0x001fea0003800000 */
[----:B--2---:R-:W-:-:S06]  /*04b0*/  IMAD.WIDE R8, R17, 0x4, R22 ;  /* 0x0000000411087825 */ /* 0x004fcc00078e0216 */
[----:B------:R-:W2:Y:S01]  /*04c0*/  LDG.E.CONSTANT R8, desc[UR8][R8.64] ;  /* 0x0000000808087981 */ /* 0x000ea2000c1e9900 */
[----:B------:R-:W-:-:S05]  /*04d0*/  LEA R15, R19, R2, 0xa ;  /* 0x00000002130f7211 */ /* 0x000fca00078e50ff */
[----:B--2---:R0:W-:Y:S01]  /*04e0*/  STS [R15], R8 ;  /* 0x000000080f007388 */ /* 0x0041e20000000800 */
[----:B------:R-:W-:Y:S05]  /*04f0*/  BRA `(.L_x_19) ;  /* 0x0000000000087947 */ /* 0x000fea0003800000 */
.L_x_18:
[----:B------:R-:W-:-:S05]  /*0500*/  LEA R8, R19, R2, 0xa ;  /* 0x0000000213087211 */ /* 0x000fca00078e50ff */
[----:B------:R3:W-:Y:S02]  /*0510*/  STS [R8], RZ ;  /* 0x000000ff08007388 */ /* 0x0007e40000000800 */
.L_x_19:
[----:B------:R-:W-:Y:S05]  /*0520*/  BSYNC.RECONVERGENT B0 ;  /* 0x0000000000007941 */ /* 0x000fea0003800200 */
.L_x_17:
[C---:B------:R-:W-:Y:S01]  /*0530*/  LEA R21, R13.reuse, R18, 0xa ;  /* 0x000000120d157211 */ /* 0x040fe200078e50ff */
[----:B------:R-:W-:Y:S01]  /*0540*/  UISETP.GE.AND UP0, UPT, UR4, UR6, UPT ;  /* 0x000000060400728c */ /* 0x000fe2000bf06270 */
[----:B------:R-:W-:Y:S02]  /*0550*/  LEA R24, R13, R4, 0xa ;  /* 0x000000040d187211 */ /* 0x000fe400078e50ff */
[----:B------:R-:W-:Y:S01]  /*0560*/  IADD3 R7, PT, PT, R7, 0x10, RZ ;  /* 0x0000001007077810 */ /* 0x000fe20007ffe0ff */
[----:B0--3--:R-:W-:Y:S01]  /*0570*/  LDS R8, [R21] ;  /* 0x0000000015087984 */ /* 0x009fe20000000800 */
[----:B------:R-:W-:Y:S02]  /*0580*/  IADD3 R20, PT, PT, R20, 0x10, RZ ;  /* 0x0000001014147810 */ /* 0x000fe40007ffe0ff */
[----:B------:R-:W-:Y:S01]  /*0590*/  IADD3 R5, PT, PT, R5, 0x10, RZ ;  /* 0x0000001005057810 */ /* 0x000fe20007ffe0ff */
[----:B------:R-:W0:Y:S04]  /*05a0*/  LDS.128 R12, [R24] ;  /* 0x00000000180c7984 */ /* 0x000e280000000c00 */
[----:B------:R-:W3:Y:S04]  /*05b0*/  LDS R9, [R21+0x40] ;  /* 0x0000400015097984 */ /* 0x000ee80000000800 */
[----:B------:R-:W5:Y:S04]  /*05c0*/  LDS R10, [R21+0x80] ;  /* 0x00008000150a7984 */ /* 0x000f680000000800 */
[----:B------:R-:W4:Y:S04]  /*05d0*/  LDS R27, [R21+0xc0] ;  /* 0x0000c000151b7984 */ /* 0x000f280000000800 */
[----:B------:R-:W-:Y:S04]  /*05e0*/  LDS R29, [R21+0x140] ;  /* 0x00014000151d7984 */ /* 0x000fe80000000800 */
[----:B------:R-:W-:Y:S01]  /*05f0*/  LDS R25, [R21+0x180] ;  /* 0x0001800015197984 */ /* 0x000fe20000000800 */
[----:B0-----:R-:W-:-:S04]  /*0600*/  FFMA R8, R12, R8, R11 ;  /* 0x000000080c087223 */ /* 0x001fc8000000000b */
[----:B---3--:R-:W-:Y:S02]  /*0610*/  FFMA R9, R9, R13, R8 ;  /* 0x0000000d09097223 */ /* 0x008fe40000000008 */
[----:B------:R-:W-:Y:S02]  /*0620*/  LDS R13, [R21+0x100] ;  /* 0x00010000150d7984 */ /* 0x000fe40000000800 */
[----:B-----5:R-:W-:Y:S02]  /*0630*/  FFMA R14, R10, R14, R9 ;  /* 0x0000000e0a0e7223 */ /* 0x020fe40000000009 */
[----:B------:R-:W0:Y:S02]  /*0640*/  LDS.128 R8, [R24+0x10] ;  /* 0x0000100018087984 */ /* 0x000e240000000c00 */
[----:B----4-:R-:W-:Y:S02]  /*0650*/  FFMA R15, R27, R15, R14 ;  /* 0x0000000f1b0f7223 */ /* 0x010fe4000000000e */
[----:B------:R-:W3:Y:S02]  /*0660*/  LDS R27, [R21+0x1c0] ;  /* 0x0001c000151b7984 */ /* 0x000ee40000000800 */
[----:B0-----:R-:W-:-:S02]  /*0670*/  FFMA R8, R8, R13, R15 ;  /* 0x0000000d08087223 */ /* 0x001fc4000000000f */
[----:B------:R-:W-:Y:S02]  /*0680*/  LDS.128 R12, [R24+0x20] ;  /* 0x00002000180c7984 */ /* 0x000fe40000000c00 */
[----:B------:R-:W-:Y:S02]  /*0690*/  FFMA R8, R29, R9, R8 ;  /* 0x000000091d087223 */ /* 0x000fe40000000008 */
[----:B------:R-:W0:Y:S02]  /*06a0*/  LDS R9, [R21+0x200] ;  /* 0x0002000015097984 */ /* 0x000e240000000800 */
[----:B------:R-:W-:Y:S02]  /*06b0*/  FFMA R8, R25, R10, R8 ;  /* 0x0000000a19087223 */ /* 0x000fe40000000008 */
[----:B------:R-:W4:Y:S02]  /*06c0*/  LDS R29, [R21+0x240] ;  /* 0x00024000151d7984 */ /* 0x000f240000000800 */
[----:B---3--:R-:W-:-:S02]  /*06d0*/  FFMA R11, R27, R11, R8 ;  /* 0x0000000b1b0b7223 */ /* 0x008fc40000000008 */
[----:B------:R-:W3:Y:S04]  /*06e0*/  LDS R25, [R21+0x280] ;  /* 0x0002800015197984 */ /* 0x000ee80000000800 */
[----:B------:R-:W-:Y:S01]  /*06f0*/  LDS R27, [R21+0x340] ;  /* 0x00034000151b7984 */ /* 0x000fe20000000800 */
[----:B0-----:R-:W-:-:S03]  /*0700*/  FFMA R8, R12, R9, R11 ;  /* 0x000000090c087223 */ /* 0x001fc6000000000b */
[----:B------:R-:W0:Y:S01]  /*0710*/  LDS R12, [R21+0x2c0] ;  /* 0x0002c000150c7984 */ /* 0x000e220000000800 */
[----:B----4-:R-:W-:-:S03]  /*0720*/  FFMA R26, R29, R13, R8 ;  /* 0x0000000d1d1a7223 */ /* 0x010fc60000000008 */
[----:B------:R-:W-:Y:S01]  /*0730*/  LDS R13, [R21+0x300] ;  /* 0x00030000150d7984 */ /* 0x000fe20000000800 */
[----:B---3--:R-:W-:-:S03]  /*0740*/  FFMA R25, R25, R14, R26 ;  /* 0x0000000e19197223 */ /* 0x008fc6000000001a */
[----:B------:R-:W3:Y:S04]  /*0750*/  LDS.128 R8, [R24+0x30] ;  /* 0x0000300018087984 */ /* 0x000ee80000000c00 */
[----:B------:R-:W4:Y:S04]  /*0760*/  LDS R14, [R21+0x380] ;  /* 0x00038000150e7984 */ /* 0x000f280000000800 */
[----:B------:R-:W5:Y:S01]  /*0770*/  LDS R29, [R21+0x3c0] ;  /* 0x0003c000151d7984 */ /* 0x000f620000000800 */
[----:B0-----:R-:W-:-:S04]  /*0780*/  FFMA R15, R12, R15, R25 ;  /* 0x0000000f0c0f7223 */ /* 0x001fc80000000019 */
[----:B---3--:R-:W-:-:S04]  /*0790*/  FFMA R8, R8, R13, R15 ;  /* 0x0000000d08087223 */ /* 0x008fc8000000000f */
[----:B------:R-:W-:-:S04]  /*07a0*/  FFMA R9, R27, R9, R8 ;  /* 0x000000091b097223 */ /* 0x000fc80000000008 */
[----:B----4-:R-:W-:Y:S01]  /*07b0*/  FFMA R10, R14, R10, R9 ;  /* 0x0000000a0e0a7223 */ /* 0x010fe20000000009 */
[----:B-1----:R-:W-:-:S03]  /*07c0*/  IMAD.MOV.U32 R9, RZ, RZ, R0 ;  /* 0x000000ffff097224 */ /* 0x002fc600078e0000 */
[----:B-----5:R-:W-:Y:S02]  /*07d0*/  FFMA R11, R29, R11, R10 ;  /* 0x0000000b1d0b7223 */ /* 0x020fe4000000000a */
[----:B------:R-:W-:Y:S01]  /*07e0*/  LEA R17, R9, R17, 0x4 ;  /* 0x0000001109117211 */ /* 0x000fe200078e20ff */
[----:B------:R-:W-:Y:S06]  /*07f0*/  BAR.SYNC.DEFER_BLOCKING 0x0 ;  /* 0x0000000000007b1d */ /* 0x000fec0000010000 */
[----:B------:R-:W-:Y:S05]  /*0800*/  BRA.U !UP0, `(.L_x_20) ;  /* 0xfffffff908dc7547 */ /* 0x000fea000b83ffff */
.L_x_16:
[----:B------:R-:W1:Y:S01]  /*0810*/  LDCU UR5, c[0x0][0x398] ;  /* 0x00007300ff0577ac */ /* 0x000e620008000800 */
[----:B------:R-:W-:-:S04]  /*0820*/  ISETP.GE.AND P0, PT, R6, R9, PT ;  /* 0x000000090600720c */ /* 0x000fc80003f06270 */
[----:B-1----:R-:W-:-:S13]  /*0830*/  ISETP.GE.OR P0, PT, R16, UR5, P0 ;  /* 0x0000000510007c0c */ /* 0x002fda0008706670 */
[----:B------:R-:W-:Y:S05]  /*0840*/  @P0 EXIT ;  /* 0x000000000000094d */ /* 0x000fea0003800000 */
[----:B0-----:R-:W0:Y:S01]  /*0850*/  LDC.64 R2, c[0x0][0x390] ;  /* 0x0000e400ff027b82 */ /* 0x001e220000000a00 */
[----:B------:R-:W-:-:S04]  /*0860*/  IMAD R9, R16, R9, R6 ;  /* 0x0000000910097224 */ /* 0x000fc800078e0206 */
[----:B0-----:R-:W-:-:S05]  /*0870*/  IMAD.WIDE R2, R9, 0x4, R2 ;  /* 0x0000000409027825 */ /* 0x001fca00078e0202 */
[----:B------:R-:W-:Y:S01]  /*0880*/  STG.E desc[UR8][R2.64], R11 ;  /* 0x0000000b02007986 */ /* 0x000fe2000c101908 */
[----:B------:R-:W-:Y:S05]  /*0890*/  EXIT ;  /* 0x000000000000794d */ /* 0x000fea0003800000 */
.L_x_21:
        /* <DEDUP_REMOVED lines=14> */
.L_x_33:


//--------------------- .text._Z10shmem_gemmPKfS0_Pfiii --------------------------
	.section	.text._Z10shmem_gemmPKfS0_Pfiii,"ax",@progbits
	.align	128
        .global         _Z10shmem_gemmPKfS0_Pfiii
        .type           _Z10shmem_gemmPKfS0_Pfiii,@function
        .size           _Z10shmem_gemmPKfS0_Pfiii,(.L_x_34 - _Z10shmem_gemmPKfS0_Pfiii)
        .other          _Z10shmem_gemmPKfS0_Pfiii,@"STO_CUDA_ENTRY STV_DEFAULT"
_Z10shmem_gemmPKfS0_Pfiii:
.text._Z10shmem_gemmPKfS0_Pfiii:
[----:B------:R-:W-:Y:S01]  /*0000*/  LDC R1, c[0x0][0x37c] ;  /* 0x0000df00ff017b82 */ /* 0x000fe20000000800 */
[----:B------:R-:W0:Y:S01]  /*0010*/  S2R R14, SR_TID.Y ;  /* 0x00000000000e7919 */ /* 0x000e220000002200 */
[----:B------:R-:W1:Y:S01]  /*0020*/  LDCU UR7, c[0x0][0x3a0] ;  /* 0x00007400ff0777ac */ /* 0x000e620008000800 */
[----:B------:R-:W-:Y:S01]  /*0030*/  HFMA2 R27, -RZ, RZ, 0, 0 ;  /* 0x00000000ff1b7431 */ /* 0x000fe200000001ff */
[----:B------:R-:W0:Y:S01]  /*0040*/  S2R R3, SR_CTAID.Y ;  /* 0x0000000000037919 */ /* 0x000e220000002600 */
[----:B------:R-:W0:Y:S01]  /*0050*/  LDCU UR4, c[0x0][0x364] ;  /* 0x00006c80ff0477ac */ /* 0x000e220008000800 */
[----:B------:R-:W2:Y:S01]  /*0060*/  S2R R13, SR_TID.X ;  /* 0x00000000000d7919 */ /* 0x000ea20000002100 */
[----:B------:R-:W2:Y:S01]  /*0070*/  LDCU UR5, c[0x0][0x360] ;  /* 0x00006c00ff0577ac */ /* 0x000ea20008000800 */
[----:B------:R-:W2:Y:S01]  /*0080*/  S2R R2, SR_CTAID.X ;  /* 0x0000000000027919 */ /* 0x000ea20000002500 */
[----:B------:R-:W3:Y:S01]  /*0090*/  LDCU.64 UR10, c[0x0][0x358] ;  /* 0x00006b00ff0a77ac */ /* 0x000ee20008000a00 */
[----:B-1----:R-:W-:Y:S01]  /*00a0*/  UISETP.GE.AND UP0, UPT, UR7, 0x1, UPT ;  /* 0x000000010700788c */ /* 0x002fe2000bf06270 */
[----:B0-----:R-:W-:-:S02]  /*00b0*/  IMAD R0, R3, UR4, R14 ;  /* 0x0000000403007c24 */ /* 0x001fc4000f8e020e */
[----:B--2---:R-:W-:-:S06]  /*00c0*/  IMAD R3, R2, UR5, R13 ;  /* 0x0000000502037c24 */ /* 0x004fcc000f8e020d */
[----:B---3--:R-:W-:Y:S05]  /*00d0*/  BRA.U !UP0, `(.L_x_22) ;  /* 0x0000000d08247547 */ /* 0x008fea000b800000 */
[----:B------:R-:W0:Y:S01]  /*00e0*/  S2UR UR6, SR_CgaCtaId ;  /* 0x00000000000679c3 */ /* 0x000e220000008800 */
[----:B------:R-:W-:Y:S01]  /*00f0*/  UMOV UR4, 0x400 ;  /* 0x0000040000047882 */ /* 0x000fe20000000000 */
[----:B------:R-:W-:Y:S01]  /*0100*/  UISETP.GE.U32.AND UP0, UPT, UR7, 0x11, UPT ;  /* 0x000000110700788c */ /* 0x000fe2000bf06070 */
[----:B------:R-:W-:Y:S01]  /*0110*/  MOV R27, RZ ;  /* 0x000000ff001b7202 */ /* 0x000fe20000000f00 */
[----:B------:R-:W-:Y:S02]  /*0120*/  UIADD3 UR5, UPT, UPT, UR4, 0x400, URZ ;  /* 0x0000040004057890 */ /* 0x000fe4000fffe0ff */
[----:B------:R-:W-:Y:S02]  /*0130*/  UIADD3 UR8, UPT, UPT, UR7, -0x1, URZ ;  /* 0xffffffff07087890 */ /* 0x000fe4000fffe0ff */
[----:B0-----:R-:W-:Y:S02]  /*0140*/  ULEA UR4, UR6, UR4, 0x18 ;  /* 0x0000000406047291 */ /* 0x001fe4000f8ec0ff */
[----:B------:R-:W-:-:S04]  /*0150*/  ULEA UR5, UR6, UR5, 0x18 ;  /* 0x0000000506057291 */ /* 0x000fc8000f8ec0ff */
[C---:B------:R-:W-:Y:S01]  /*0160*/  LEA R2, R14.reuse, UR4, 0x6 ;  /* 0x000000040e027c11 */ /* 0x040fe2000f8e30ff */
[----:B------:R-:W-:Y:S01]  /*0170*/  UMOV UR4, URZ ;  /* 0x000000ff00047c82 */ /* 0x000fe20008000000 */
[C---:B------:R-:W-:Y:S02]  /*0180*/  LEA R16, R13.reuse, UR5, 0x2 ;  /* 0x000000050d107c11 */ /* 0x040fe4000f8e10ff */
[----:B------:R-:W-:Y:S02]  /*0190*/  LEA R22, R13, R2, 0x2 ;  /* 0x000000020d167211 */ /* 0x000fe400078e10ff */
[----:B------:R-:W-:Y:S01]  /*01a0*/  LEA R20, R14, R16, 0x6 ;  /* 0x000000100e147211 */ /* 0x000fe200078e30ff */
[----:B------:R-:W-:Y:S06]  /*01b0*/  BRA.U !UP0, `(.L_x_23) ;  /* 0x0000000508fc7547 */ /* 0x000fec000b800000 */
[----:B------:R-:W0:Y:S01]  /*01c0*/  LDC R12, c[0x0][0x39c] ;  /* 0x0000e700ff0c7b82 */ /* 0x000e220000000800 */
[----:B------:R-:W1:Y:S01]  /*01d0*/  LDCU.64 UR12, c[0x0][0x398] ;  /* 0x00007300ff0c77ac */ /* 0x000e620008000a00 */
[----:B------:R-:W-:Y:S01]  /*01e0*/  IADD3 R4, PT, PT, R14, 0x10, RZ ;  /* 0x000000100e047810 */ /* 0x000fe20007ffe0ff */
[----:B------:R-:W-:Y:S01]  /*01f0*/  IMAD R18, R0, UR7, R13 ;  /* 0x0000000700127c24 */ /* 0x000fe2000f8e020d */
[----:B------:R-:W-:Y:S01]  /*0200*/  MOV R27, RZ ;  /* 0x000000ff001b7202 */ /* 0x000fe20000000f00 */
[----:B------:R-:W-:Y:S01]  /*0210*/  ULEA.HI UR4, UR8, 0x1, URZ, 0x1c ;  /* 0x0000000108047891 */ /* 0x000fe2000f8fe0ff */
[----:B------:R-:W-:Y:S01]  /*0220*/  MOV R17, R13 ;  /* 0x0000000d00117202 */ /* 0x000fe20000000f00 */
[----:B------:R-:W2:Y:S01]  /*0230*/  LDCU UR6, c[0x0][0x3a0] ;  /* 0x00007400ff0677ac */ /* 0x000ea20008000800 */
[----:B------:R-:W3:Y:S01]  /*0240*/  LDC.64 R24, c[0x0][0x380] ;  /* 0x0000e000ff187b82 */ /* 0x000ee20000000a00 */
[----:B------:R-:W-:Y:S01]  /*0250*/  MOV R15, R14 ;  /* 0x0000000e000f7202 */ /* 0x000fe20000000f00 */
[----:B------:R-:W-:Y:S01]  /*0260*/  ULOP3.LUT UR4, UR4, 0x1ffffffe, URZ, 0xc0, !UPT ;  /* 0x1ffffffe04047892 */ /* 0x000fe2000f8ec0ff */
[----:B------:R-:W-:-:S03]  /*0270*/  UMOV UR5, 0x10 ;  /* 0x0000001000057882 */ /* 0x000fc60000000000 */
[----:B------:R-:W-:Y:S01]  /*0280*/  UIADD3 UR4, UPT, UPT, -UR4, URZ, URZ ;  /* 0x000000ff04047290 */ /* 0x000fe2000fffe1ff */
[----:B-1----:R-:W-:Y:S01]  /*0290*/  ISETP.GE.AND P1, PT, R0, UR12, PT ;  /* 0x0000000c00007c0c */ /* 0x002fe2000bf26270 */
[--C-:B------:R-:W-:Y:S02]  /*02a0*/  IMAD R21, R4, UR13, R3.reuse ;  /* 0x0000000d04157c24 */ /* 0x100fe4000f8e0203 */
[----:B------:R-:W-:-:S10]  /*02b0*/  IMAD R19, R14, UR13, R3 ;  /* 0x0000000d0e137c24 */ /* 0x000fd4000f8e0203 */
.L_x_24:
[----:B0-----:R-:W-:Y:S01]  /*02c0*/  ISETP.GE.AND P0, PT, R3, R12, PT ;  /* 0x0000000c0300720c */ /* 0x001fe20003f06270 */
[----:B--2---:R-:W-:Y:S01]  /*02d0*/  UMOV UR7, UR6 ;  /* 0x0000000600077c82 */ /* 0x004fe20008000000 */
[----:B------:R-:W-:Y:S01]  /*02e0*/  HFMA2 R29, -RZ, RZ, 0, 0 ;  /* 0x00000000ff1d7431 */ /* 0x000fe200000001ff */
[----:B------:R-:W-:Y:S01]  /*02f0*/  ISETP.GE.OR P2, PT, R17, UR7, P1 ;  /* 0x0000000711007c0c */ /* 0x000fe20008f46670 */
[----:B---3--:R-:W-:Y:S01]  /*0300*/  IMAD.WIDE R8, R18, 0x4, R24 ;  /* 0x0000000412087825 */ /* 0x008fe200078e0218 */
[----:B------:R-:W-:Y:S02]  /*0310*/  ISETP.GE.OR P3, PT, R15, UR7, P0 ;  /* 0x000000070f007c0c */ /* 0x000fe40008766670 */
[----:B------:R-:W-:-:S09]  /*0320*/  MOV R26, RZ ;  /* 0x000000ff001a7202 */ /* 0x000fd20000000f00 */
[----:B------:R-:W2:Y:S02]  /*0330*/  @!P2 LDG.E.CONSTANT R29, desc[UR10][R8.64] ;  /* 0x0000000a081da981 */ /* 0x000ea4000c1e9900 */
[----:B------:R-:W0:Y:S02]  /*0340*/  @!P3 LDC.64 R4, c[0x0][0x388] ;  /* 0x0000e200ff04bb82 */ /* 0x000e240000000a00 */
[----:B0-----:R-:W-:-:S05]  /*0350*/  @!P3 IMAD.WIDE R10, R19, 0x4, R4 ;  /* 0x00000004130ab825 */ /* 0x001fca00078e0204 */
[----:B------:R-:W3:Y:S01]  /*0360*/  @!P3 LDG.E.CONSTANT R26, desc[UR10][R10.64] ;  /* 0x0000000a0a1ab981 */ /* 0x000ee2000c1e9900 */
[----:B------:R-:W-:Y:S01]  /*0370*/  IADD3 R4, PT, PT, R17, 0x10, RZ ;  /* 0x0000001011047810 */ /* 0x000fe20007ffe0ff */
[----:B------:R-:W-:-:S03]  /*0380*/  HFMA2 R23, -RZ, RZ, 0, 0 ;  /* 0x00000000ff177431 */ /* 0x000fc600000001ff */
[----:B------:R-:W-:-:S13]  /*0390*/  ISETP.GE.OR P2, PT, R4, UR7, P1 ;  /* 0x0000000704007c0c */ /* 0x000fda0008f46670 */
[----:B------:R0:W4:Y:S04]  /*03a0*/  @!P2 LDG.E.CONSTANT R23, desc[UR10][R8.64+0x40] ;  /* 0x0000400a0817a981 */ /* 0x000128000c1e9900 */
[----:B--2---:R-:W-:Y:S04]  /*03b0*/  STS [R22], R29 ;  /* 0x0000001d16007388 */ /* 0x004fe80000000800 */
[----:B---3--:R-:W-:Y:S01]  /*03c0*/  STS [R20], R26 ;  /* 0x0000001a14007388 */ /* 0x008fe20000000800 */
[----:B------:R-:W-:Y:S06]  /*03d0*/  BAR.SYNC.DEFER_BLOCKING 0x0 ;  /* 0x0000000000007b1d */ /* 0x000fec0000010000 */
[----:B------:R-:W-:Y:S04]  /*03e0*/  LDS R28, [R16] ;  /* 0x00000000101c7984 */ /* 0x000fe80000000800 */
[----:B------:R-:W1:Y:S04]  /*03f0*/  LDS.128 R4, [R2] ;  /* 0x0000000002047984 */ /* 0x000e680000000c00 */
[----:B0-----:R-:W0:Y:S04]  /*0400*/  LDS R9, [R16+0x40] ;  /* 0x0000400010097984 */ /* 0x001e280000000800 */
[----:B------:R-:W2:Y:S04]  /*0410*/  LDS R10, [R16+0x80] ;  /* 0x00008000100a7984 */ /* 0x000ea80000000800 */
[----:B------:R-:W3:Y:S04]  /*0420*/  LDS R11, [R16+0xc0] ;  /* 0x0000c000100b7984 */ /* 0x000ee80000000800 */
[----:B------:R-:W-:Y:S04]  /*0430*/  LDS R8, [R16+0x180] ;  /* 0x0001800010087984 */ /* 0x000fe80000000800 */
[----:B------:R-:W-:Y:S01]  /*0440*/  LDS R29, [R16+0x340] ;  /* 0x00034000101d7984 */ /* 0x000fe20000000800 */
[----:B-1----:R-:W-:-:S03]  /*0450*/  FFMA R4, R4, R28, R27 ;  /* 0x0000001c04047223 */ /* 0x002fc6000000001b */
[----:B------:R-:W-:Y:S01]  /*0460*/  LDS R27, [R16+0x140] ;  /* 0x00014000101b7984 */ /* 0x000fe20000000800 */
[----:B0-----:R-:W-:-:S03]  /*0470*/  FFMA R5, R9, R5, R4 ;  /* 0x0000000509057223 */ /* 0x001fc60000000004 */
[----:B------:R-:W-:Y:S01]  /*0480*/  LDS R9, [R16+0x1c0] ;  /* 0x0001c00010097984 */ /* 0x000fe20000000800 */
[----:B--2---:R-:W-:-:S03]  /*0490*/  FFMA R6, R10, R6, R5 ;  /* 0x000000060a067223 */ /* 0x004fc60000000005 */
[----:B------:R-:W-:Y:S01]  /*04a0*/  LDS R10, [R16+0x100] ;  /* 0x00010000100a7984 */ /* 0x000fe20000000800 */
[----:B---3--:R-:W-:-:S03]  /*04b0*/  FFMA R11, R11, R7, R6 ;  /* 0x000000070b0b7223 */ /* 0x008fc60000000006 */
[----:B------:R-:W0:Y:S02]  /*04c0*/  LDS.128 R4, [R2+0x10] ;  /* 0x0000100002047984 */ /* 0x000e240000000c00 */
[----:B0-----:R-:W-:Y:S02]  /*04d0*/  FFMA R4, R4, R10, R11 ;  /* 0x0000000a04047223 */ /* 0x001fe4000000000b */
[----:B------:R-:W-:Y:S02]  /*04e0*/  LDS R11, [R16+0x240] ;  /* 0x00024000100b7984 */ /* 0x000fe40000000800 */
[----:B------:R-:W-:Y:S02]  /*04f0*/  FFMA R5, R27, R5, R4 ;  /* 0x000000051b057223 */ /* 0x000fe40000000004 */
[----:B------:R-:W-:Y:S02]  /*0500*/  LDS R10, [R16+0x300] ;  /* 0x00030000100a7984 */ /* 0x000fe40000000800 */
[----:B------:R-:W-:-:S02]  /*0510*/  FFMA R6, R8, R6, R5 ;  /* 0x0000000608067223 */ /* 0x000fc40000000005 */
[----:B------:R-:W-:Y:S02]  /*0520*/  LDS R8, [R16+0x200] ;  /* 0x0002000010087984 */ /* 0x000fe40000000800 */
[----:B------:R-:W-:Y:S02]  /*0530*/  FFMA R9, R9, R7, R6 ;  /* 0x0000000709097223 */ /* 0x000fe40000000006 */
[----:B------:R-:W0:Y:S02]  /*0540*/  LDS.128 R4, [R2+0x20] ;  /* 0x0000200002047984 */ /* 0x000e240000000c00 */
[----:B0-----:R-:W-:Y:S02]  /*0550*/  FFMA R4, R4, R8, R9 ;  /* 0x0000000804047223 */ /* 0x001fe40000000009 */
[----:B------:R-:W0:Y:S04]  /*0560*/  LDS R8, [R16+0x280] ;  /* 0x0002800010087984 */ /* 0x000e280000000800 */
[----:B------:R-:W1:Y:S01]  /*0570*/  LDS R9, [R16+0x2c0] ;  /* 0x0002c00010097984 */ /* 0x000e620000000800 */
[----:B------:R-:W-:-:S04]  /*0580*/  FFMA R5, R11, R5, R4 ;  /* 0x000000050b057223 */ /* 0x000fc80000000004 */
[----:B0-----:R-:W-:Y:S01]  /*0590*/  FFMA R6, R8, R6, R5 ;  /* 0x0000000608067223 */ /* 0x001fe20000000005 */
[----:B------:R-:W-:-:S04]  /*05a0*/  IADD3 R8, PT, PT, R15, 0x10, RZ ;  /* 0x000000100f087810 */ /* 0x000fc80007ffe0ff */
[----:B------:R-:W-:Y:S01]  /*05b0*/  ISETP.GE.OR P0, PT, R8, UR7, P0 ;  /* 0x0000000708007c0c */ /* 0x000fe20008706670 */
[----:B-1----:R-:W-:Y:S02]  /*05c0*/  FFMA R11, R9, R7, R6 ;  /* 0x00000007090b7223 */ /* 0x002fe40000000006 */
[----:B------:R-:W0:Y:S10]  /*05d0*/  LDS.128 R4, [R2+0x30] ;  /* 0x0000300002047984 */ /* 0x000e340000000c00 */
[----:B------:R-:W1:Y:S02]  /*05e0*/  @!P0 LDC.64 R8, c[0x0][0x388] ;  /* 0x0000e200ff088b82 */ /* 0x000e640000000a00 */
[----:B-1----:R-:W-:Y:S01]  /*05f0*/  @!P0 IMAD.WIDE R26, R21, 0x4, R8 ;  /* 0x00000004151a8825 */ /* 0x002fe200078e0208 */
[----:B------:R-:W-:-:S06]  /*0600*/  MOV R9, RZ ;  /* 0x000000ff00097202 */ /* 0x000fcc0000000f00 */
[----:B------:R-:W2:Y:S01]  /*0610*/  @!P0 LDG.E.CONSTANT R9, desc[UR10][R26.64] ;  /* 0x0000000a1a098981 */ /* 0x000ea2000c1e9900 */
[----:B0-----:R-:W-:-:S03]  /*0620*/  FFMA R10, R4, R10, R11 ;  /* 0x0000000a040a7223 */ /* 0x001fc6000000000b */
[----:B------:R-:W0:Y:S04]  /*0630*/  LDS R11, [R16+0x380] ;  /* 0x00038000100b7984 */ /* 0x000e280000000800 */
[----:B------:R-:W1:Y:S01]  /*0640*/  LDS R4, [R16+0x3c0] ;  /* 0x0003c00010047984 */ /* 0x000e620000000800 */
[----:B------:R-:W-:Y:S01]  /*0650*/  BAR.SYNC.DEFER_BLOCKING 0x0 ;  /* 0x0000000000007b1d */ /* 0x000fe20000010000 */
[----:B------:R-:W-:-:S05]  /*0660*/  FFMA R10, R29, R5, R10 ;  /* 0x000000051d0a7223 */ /* 0x000fca000000000a */
[----:B----4-:R-:W-:Y:S01]  /*0670*/  STS [R22], R23 ;  /* 0x0000001716007388 */ /* 0x010fe20000000800 */
[----:B0-----:R-:W-:-:S04]  /*0680*/  FFMA R29, R11, R6, R10 ;  /* 0x000000060b1d7223 */ /* 0x001fc8000000000a */
[----:B-1----:R-:W-:Y:S01]  /*0690*/  FFMA R7, R4, R7, R29 ;  /* 0x0000000704077223 */ /* 0x002fe2000000001d */
[----:B------:R-:W-:-:S04]  /*06a0*/  UIADD3 UR4, UPT, UPT, UR4, 0x2, URZ ;  /* 0x0000000204047890 */ /* 0x000fc8000fffe0ff */
[----:B------:R-:W-:Y:S01]  /*06b0*/  UISETP.NE.AND UP0, UPT, UR4, URZ, UPT ;  /* 0x000000ff0400728c */ /* 0x000fe2000bf05270 */
[----:B------:R-:W-:Y:S02]  /*06c0*/  IADD3 R18, PT, PT, R18, 0x20, RZ ;  /* 0x0000002012127810 */ /* 0x000fe40007ffe0ff */
[----:B------:R-:W-:Y:S02]  /*06d0*/  IADD3 R15, PT, PT, R15, 0x20, RZ ;  /* 0x000000200f0f7810 */ /* 0x000fe40007ffe0ff */
[----:B------:R-:W-:Y:S02]  /*06e0*/  IADD3 R17, PT, PT, R17, 0x20, RZ ;  /* 0x0000002011117810 */ /* 0x000fe40007ffe0ff */
[C---:B------:R-:W-:Y:S02]  /*06f0*/  LEA R19, R12.reuse, R19, 0x5 ;  /* 0x000000130c137211 */ /* 0x040fe400078e28ff */
[----:B------:R-:W-:Y:S01]  /*0700*/  LEA R21, R12, R21, 0x5 ;  /* 0x000000150c157211 */ /* 0x000fe200078e28ff */
[----:B------:R-:W-:Y:S01]  /*0710*/  UIADD3 UR5, UPT, UPT, UR5, 0x20, URZ ;  /* 0x0000002005057890 */ /* 0x000fe2000fffe0ff */
[----:B--2---:R-:W-:Y:S01]  /*0720*/  STS [R20], R9 ;  /* 0x0000000914007388 */ /* 0x004fe20000000800 */
[----:B------:R-:W-:Y:S06]  /*0730*/  BAR.SYNC.DEFER_BLOCKING 0x0 ;  /* 0x0000000000007b1d */ /* 0x000fec0000010000 */
[----:B------:R-:W-:Y:S04]  /*0740*/  LDS R5, [R16] ;  /* 0x0000000010057984 */ /* 0x000fe80000000800 */
[----:B------:R-:W0:Y:S04]  /*0750*/  LDS.128 R8, [R2] ;  /* 0x0000000002087984 */ /* 0x000e280000000c00 */
[----:B------:R-:W1:Y:S04]  /*0760*/  LDS R6, [R16+0x40] ;  /* 0x0000400010067984 */ /* 0x000e680000000800 */
[----:B------:R-:W2:Y:S04]  /*0770*/  LDS R23, [R16+0x80] ;  /* 0x0000800010177984 */ /* 0x000ea80000000800 */
[----:B------:R-:W3:Y:S04]  /*0780*/  LDS R28, [R16+0xc0] ;  /* 0x0000c000101c7984 */ /* 0x000ee80000000800 */
[----:B------:R-:W-:Y:S04]  /*0790*/  LDS R29, [R16+0x140] ;  /* 0x00014000101d7984 */ /* 0x000fe80000000800 */
[----:B------:R-:W-:Y:S01]  /*07a0*/  LDS R26, [R16+0x1c0] ;  /* 0x0001c000101a7984 */ /* 0x000fe20000000800 */
[----:B0-----:R-:W-:-:S04]  /*07b0*/  FFMA R8, R8, R5, R7 ;  /* 0x0000000508087223 */ /* 0x001fc80000000007 */
[----:B-1----:R-:W-:Y:S02]  /*07c0*/  FFMA R6, R6, R9, R8 ;  /* 0x0000000906067223 */ /* 0x002fe40000000008 */
[----:B------:R-:W-:Y:S02]  /*07d0*/  LDS R9, [R16+0x100] ;  /* 0x0001000010097984 */ /* 0x000fe40000000800 */
[----:B--2---:R-:W-:Y:S02]  /*07e0*/  FFMA R27, R23, R10, R6 ;  /* 0x0000000a171b7223 */ /* 0x004fe40000000006 */
[----:B------:R-:W0:Y:S04]  /*07f0*/  LDS.128 R4, [R2+0x10] ;  /* 0x0000100002047984 */ /* 0x000e280000000c00 */
[----:B------:R-:W1:Y:S01]  /*0800*/  LDS R23, [R16+0x180] ;  /* 0x0001800010177984 */ /* 0x000e620000000800 */
[----:B---3--:R-:W-:-:S04]  /*0810*/  FFMA R11, R28, R11, R27 ;  /* 0x0000000b1c0b7223 */ /* 0x008fc8000000001b */
[----:B0-----:R-:W-:Y:S02]  /*0820*/  FFMA R4, R4, R9, R11 ;  /* 0x0000000904047223 */ /* 0x001fe4000000000b */
[----:B------:R-:W-:Y:S02]  /*0830*/  LDS.128 R8, [R2+0x20] ;  /* 0x0000200002087984 */ /* 0x000fe40000000c00 */
[----:B------:R-:W-:Y:S02]  /*0840*/  FFMA R4, R29, R5, R4 ;  /* 0x000000051d047223 */ /* 0x000fe40000000004 */
[----:B------:R-:W0:Y:S04]  /*0850*/  LDS R5, [R16+0x200] ;  /* 0x0002000010057984 */ /* 0x000e280000000800 */
[----:B------:R-:W2:Y:S01]  /*0860*/  LDS R29, [R16+0x240] ;  /* 0x00024000101d7984 */ /* 0x000ea20000000800 */
[----:B-1----:R-:W-:-:S03]  /*0870*/  FFMA R27, R23, R6, R4 ;  /* 0x00000006171b7223 */ /* 0x002fc60000000004 */
[----:B------:R-:W1:Y:S01]  /*0880*/  LDS R23, [R16+0x280] ;  /* 0x0002800010177984 */ /* 0x000e620000000800 */
[----:B------:R-:W-:-:S03]  /*0890*/  FFMA R7, R26, R7, R27 ;  /* 0x000000071a077223 */ /* 0x000fc6000000001b */
[----:B------:R-:W3:Y:S04]  /*08a0*/  LDS R26, [R16+0x2c0] ;  /* 0x0002c000101a7984 */ /* 0x000ee80000000800 */
[----:B------:R-:W-:Y:S01]  /*08b0*/  LDS R27, [R16+0x340] ;  /* 0x00034000101b7984 */ /* 0x000fe20000000800 */
[----:B0-----:R-:W-:-:S03]  /*08c0*/  FFMA R8, R8, R5, R7 ;  /* 0x0000000508087223 */ /* 0x001fc60000000007 */
[----:B------:R-:W-:Y:S01]  /*08d0*/  LDS.128 R4, [R2+0x30] ;  /* 0x0000300002047984 */ /* 0x000fe20000000c00 */
[----:B--2---:R-:W-:-:S03]  /*08e0*/  FFMA R8, R29, R9, R8 ;  /* 0x000000091d087223 */ /* 0x004fc60000000008 */
[----:B------:R-:W0:Y:S01]  /*08f0*/  LDS R9, [R16+0x300] ;  /* 0x0003000010097984 */ /* 0x000e220000000800 */
[----:B-1----:R-:W-:-:S03]  /*0900*/  FFMA R23, R23, R10, R8 ;  /* 0x0000000a17177223 */ /* 0x002fc60000000008 */
[----:B------:R-:W1:Y:S01]  /*0910*/  LDS R8, [R16+0x380] ;  /* 0x0003800010087984 */ /* 0x000e620000000800 */
[----:B---3--:R-:W-:-:S03]  /*0920*/  FFMA R11, R26, R11, R23 ;  /* 0x0000000b1a0b7223 */ /* 0x008fc60000000017 */
[----:B------:R-:W2:Y:S01]  /*0930*/  LDS R23, [R16+0x3c0] ;  /* 0x0003c00010177984 */ /* 0x000ea20000000800 */
[----:B0-----:R-:W-:-:S04]  /*0940*/  FFMA R4, R4, R9, R11 ;  /* 0x0000000904047223 */ /* 0x001fc8000000000b */
[----:B------:R-:W-:-:S04]  /*0950*/  FFMA R5, R27, R5, R4 ;  /* 0x000000051b057223 */ /* 0x000fc80000000004 */
[----:B-1----:R-:W-:-:S04]  /*0960*/  FFMA R6, R8, R6, R5 ;  /* 0x0000000608067223 */ /* 0x002fc80000000005 */
[----:B--2---:R-:W-:Y:S01]  /*0970*/  FFMA R27, R23, R7, R6 ;  /* 0x00000007171b7223 */ /* 0x004fe20000000006 */
[----:B------:R-:W-:Y:S06]  /*0980*/  BAR.SYNC.DEFER_BLOCKING 0x0 ;  /* 0x0000000000007b1d */ /* 0x000fec0000010000 */
[----:B------:R-:W-:Y:S05]  /*0990*/  BRA.U UP0, `(.L_x_24) ;  /* 0xfffffff900487547 */ /* 0x000fea000b83ffff */
[----:B------:R-:W-:-:S12]  /*09a0*/  UIADD3 UR4, UPT, UPT, UR5, -0x10, URZ ;  /* 0xfffffff005047890 */ /* 0x000fd8000fffe0ff */
.L_x_23:
[----:B------:R-:W-:-:S09]  /*09b0*/  ULOP3.LUT UP0, URZ, UR8, 0x10, URZ, 0xc0, !UPT ;  /* 0x0000001008ff7892 */ /* 0x000fd2000f80c0ff */
[----:B------:R-:W-:Y:S05]  /*09c0*/  BRA.U UP0, `(.L_x_22) ;  /* 0x0000000100e87547 */ /* 0x000fea000b800000 */
[----:B------:R-:W0:Y:S01]  /*09d0*/  LDCU UR5, c[0x0][0x398] ;  /* 0x00007300ff0577ac */ /* 0x000e220008000800 */
[----:B------:R-:W-:Y:S01]  /*09e0*/  IADD3 R7, PT, PT, R13, UR4, RZ ;  /* 0x000000040d077c10 */ /* 0x000fe2000fffe0ff */
[----:B------:R-:W-:Y:S01]  /*09f0*/  HFMA2 R15, -RZ, RZ, 0, 0 ;  /* 0x00000000ff0f7431 */ /* 0x000fe200000001ff */
[----:B------:R-:W-:Y:S01]  /*0a00*/  IADD3 R14, PT, PT, R14, UR4, RZ ;  /* 0x000000040e0e7c10 */ /* 0x000fe2000fffe0ff */
[----:B------:R-:W1:Y:S01]  /*0a10*/  LDCU UR6, c[0x0][0x39c] ;  /* 0x00007380ff0677ac */ /* 0x000e620008000800 */
[----:B------:R-:W-:Y:S02]  /*0a20*/  ISETP.GE.AND P0, PT, R7, UR7, PT ;  /* 0x0000000707007c0c */ /* 0x000fe4000bf06270 */
[----:B------:R-:W-:Y:S02]  /*0a30*/  ISETP.GE.AND P1, PT, R14, UR7, PT ;  /* 0x000000070e007c0c */ /* 0x000fe4000bf26270 */
[----:B------:R-:W-:Y:S02]  /*0a40*/  MOV R21, RZ ;  /* 0x000000ff00157202 */ /* 0x000fe40000000f00 */
[----:B0-----:R-:W-:-:S02]  /*0a50*/  ISETP.GE.OR P0, PT, R0, UR5, P0 ;  /* 0x0000000500007c0c */ /* 0x001fc40008706670 */
[----:B-1----:R-:W-:-:S11]  /*0a60*/  ISETP.GE.OR P1, PT, R3, UR6, P1 ;  /* 0x0000000603007c0c */ /* 0x002fd60008f26670 */
[----:B------:R-:W0:Y:S01]  /*0a70*/  @!P0 LDC.64 R8, c[0x0][0x380] ;  /* 0x0000e000ff088b82 */ /* 0x000e220000000a00 */
[----:B------:R-:W-:Y:S02]  /*0a80*/  @!P0 IMAD R7, R0, UR7, R7 ;  /* 0x0000000700078c24 */ /* 0x000fe4000f8e0207 */
[----:B------:R-:W-:-:S05]  /*0a90*/  @!P1 IMAD R13, R14, UR6, R3 ;  /* 0x000000060e0d9c24 */ /* 0x000fca000f8e0203 */
[----:B------:R-:W1:Y:S01]  /*0aa0*/  @!P1 LDC.64 R4, c[0x0][0x388] ;  /* 0x0000e200ff049b82 */ /* 0x000e620000000a00 */
[----:B0-----:R-:W-:-:S05]  /*0ab0*/  @!P0 IMAD.WIDE R8, R7, 0x4, R8 ;  /* 0x0000000407088825 */ /* 0x001fca00078e0208 */
[----:B------:R-:W2:Y:S01]  /*0ac0*/  @!P0 LDG.E.CONSTANT R15, desc[UR10][R8.64] ;  /* 0x0000000a080f8981 */ /* 0x000ea2000c1e9900 */
[----:B-1----:R-:W-:-:S05]  /*0ad0*/  @!P1 IMAD.WIDE R12, R13, 0x4, R4 ;  /* 0x000000040d0c9825 */ /* 0x002fca00078e0204 */
[----:B------:R-:W3:Y:S04]  /*0ae0*/  @!P1 LDG.E.CONSTANT R21, desc[UR10][R12.64] ;  /* 0x0000000a0c159981 */ /* 0x000ee8000c1e9900 */
[----:B--2---:R-:W-:Y:S04]  /*0af0*/  STS [R22], R15 ;  /* 0x0000000f16007388 */ /* 0x004fe80000000800 */
[----:B---3--:R-:W-:Y:S01]  /*0b00*/  STS [R20], R21 ;  /* 0x0000001514007388 */ /* 0x008fe20000000800 */
[----:B------:R-:W-:Y:S06]  /*0b10*/  BAR.SYNC.DEFER_BLOCKING 0x0 ;  /* 0x0000000000007b1d */ /* 0x000fec0000010000 */
[----:B------:R-:W-:Y:S04]  /*0b20*/  LDS R14, [R16] ;  /* 0x00000000100e7984 */ /* 0x000fe80000000800 */
[----:B------:R-:W0:Y:S04]  /*0b30*/  LDS.128 R4, [R2] ;  /* 0x0000000002047984 */ /* 0x000e280000000c00 */
[----:B------:R-:W1:Y:S04]  /*0b40*/  LDS R25, [R16+0x40] ;  /* 0x0000400010197984 */ /* 0x000e680000000800 */
[----:B------:R-:W2:Y:S04]  /*0b50*/  LDS R23, [R16+0x80] ;  /* 0x0000800010177984 */ /* 0x000ea80000000800 */
[----:B------:R-:W3:Y:S04]  /*0b60*/  LDS R24, [R16+0xc0] ;  /* 0x0000c00010187984 */ /* 0x000ee80000000800 */
[----:B------:R-:W-:Y:S04]  /*0b70*/  LDS R17, [R16+0x100] ;  /* 0x0001000010117984 */ /* 0x000fe80000000800 */
[----:B------:R-:W4:Y:S04]  /*0b80*/  LDS.128 R8, [R2+0x10] ;  /* 0x0000100002087984 */ /* 0x000f280000000c00 */
[----:B------:R-:W5:Y:S04]  /*0b90*/  LDS R18, [R16+0x140] ;  /* 0x0001400010127984 */ /* 0x000f680000000800 */
[----:B------:R-:W5:Y:S04]  /*0ba0*/  LDS R19, [R16+0x180] ;  /* 0x0001800010137984 */ /* 0x000f680000000800 */
[----:B------:R-:W5:Y:S04]  /*0bb0*/  LDS R20, [R16+0x1c0] ;  /* 0x0001c00010147984 */ /* 0x000f680000000800 */
[----:B------:R-:W-:Y:S01]  /*0bc0*/  LDS R21, [R16+0x200] ;  /* 0x0002000010157984 */ /* 0x000fe20000000800 */
[----:B0-----:R-:W-:-:S03]  /*0bd0*/  FFMA R22, R4, R14, R27 ;  /* 0x0000000e04167223 */ /* 0x001fc6000000001b */
[----:B------:R-:W0:Y:S04]  /*0be0*/  LDS.128 R12, [R2+0x20] ;  /* 0x00002000020c7984 */ /* 0x000e280000000c00 */
[----:B------:R-:W0:Y:S01]  /*0bf0*/  LDS R4, [R16+0x240] ;  /* 0x0002400010047984 */ /* 0x000e220000000800 */
[----:B-1----:R-:W-:-:S03]  /*0c00*/  FFMA R22, R25, R5, R22 ;  /* 0x0000000519167223 */ /* 0x002fc60000000016 */
[----:B------:R-:W1:Y:S01]  /*0c10*/  LDS R5, [R16+0x280] ;  /* 0x0002800010057984 */ /* 0x000e620000000800 */
[----:B--2---:R-:W-:-:S03]  /*0c20*/  FFMA R23, R23, R6, R22 ;  /* 0x0000000617177223 */ /* 0x004fc60000000016 */
[----:B------:R-:W2:Y:S01]  /*0c30*/  LDS R6, [R16+0x2c0] ;  /* 0x0002c00010067984 */ /* 0x000ea20000000800 */
[----:B---3--:R-:W-:-:S03]  /*0c40*/  FFMA R23, R24, R7, R23 ;  /* 0x0000000718177223 */ /* 0x008fc60000000017 */
[----:B------:R-:W-:Y:S04]  /*0c50*/  LDS R7, [R16+0x300] ;  /* 0x0003000010077984 */ /* 0x000fe80000000800 */
[----:B------:R-:W3:Y:S01]  /*0c60*/  LDS.128 R24, [R2+0x30] ;  /* 0x0000300002187984 */ /* 0x000ee20000000c00 */
[----:B----4-:R-:W-:-:S03]  /*0c70*/  FFMA R23, R8, R17, R23 ;  /* 0x0000001108177223 */ /* 0x010fc60000000017 */
[----:B------:R-:W4:Y:S04]  /*0c80*/  LDS R22, [R16+0x340] ;  /* 0x0003400010167984 */ /* 0x000f280000000800 */
[----:B------:R-:W4:Y:S01]  /*0c90*/  LDS R17, [R16+0x380] ;  /* 0x0003800010117984 */ /* 0x000f220000000800 */
[----:B-----5:R-:W-:-:S03]  /*0ca0*/  FFMA R18, R18, R9, R23 ;  /* 0x0000000912127223 */ /* 0x020fc60000000017 */
[----:B------:R-:W5:Y:S01]  /*0cb0*/  LDS R8, [R16+0x3c0] ;  /* 0x0003c00010087984 */ /* 0x000f620000000800 */
[----:B------:R-:W-:-:S04]  /*0cc0*/  FFMA R19, R19, R10, R18 ;  /* 0x0000000a13137223 */ /* 0x000fc80000000012 */
[----:B------:R-:W-:-:S04]  /*0cd0*/  FFMA R11, R20, R11, R19 ;  /* 0x0000000b140b7223 */ /* 0x000fc80000000013 */
[----:B0-----:R-:W-:-:S04]  /*0ce0*/  FFMA R11, R12, R21, R11 ;  /* 0x000000150c0b7223 */ /* 0x001fc8000000000b */
[----:B------:R-:W-:-:S04]  /*0cf0*/  FFMA R4, R4, R13, R11 ;  /* 0x0000000d04047223 */ /* 0x000fc8000000000b */
[----:B-1----:R-:W-:-:S04]  /*0d00*/  FFMA R5, R5, R14, R4 ;  /* 0x0000000e05057223 */ /* 0x002fc80000000004 */
[----:B--2---:R-:W-:-:S04]  /*0d10*/  FFMA R5, R6, R15, R5 ;  /* 0x0000000f06057223 */ /* 0x004fc80000000005 */
[----:B---3--:R-:W-:-:S04]  /*0d20*/  FFMA R5, R24, R7, R5 ;  /* 0x0000000718057223 */ /* 0x008fc80000000005 */
[----:B----4-:R-:W-:-:S04]  /*0d30*/  FFMA R22, R22, R25, R5 ;  /* 0x0000001916167223 */ /* 0x010fc80000000005 */
[----:B------:R-:W-:-:S04]  /*0d40*/  FFMA R17, R17, R26, R22 ;  /* 0x0000001a11117223 */ /* 0x000fc80000000016 */
[----:B-----5:R-:W-:Y:S01]  /*0d50*/  FFMA R27, R8, R27, R17 ;  /* 0x0000001b081b7223 */ /* 0x020fe20000000011 */
[----:B------:R-:W-:Y:S06]  /*0d60*/  BAR.SYNC.DEFER_BLOCKING 0x0 ;  /* 0x0000000000007b1d */ /* 0x000fec0000010000 */
.L_x_22:
[----:B------:R-:W0:Y:S02]  /*0d70*/  LDCU.64 UR4, c[0x0][0x398] ;  /* 0x00007300ff0477ac */ /* 0x000e240008000a00 */
[----:B0-----:R-:W-:-:S04]  /*0d80*/  ISETP.GE.AND P0, PT, R3, UR5, PT ;  /* 0x0000000503007c0c */ /* 0x001fc8000bf06270 */
[----:B------:R-:W-:-:S13]  /*0d90*/  ISETP.GE.OR P0, PT, R0, UR4, P0 ;  /* 0x0000000400007c0c */ /* 0x000fda0008706670 */
[----:B------:R-:W-:Y:S05]  /*0da0*/  @P0 EXIT ;  /* 0x000000000000094d */ /* 0x000fea0003800000 */
[----:B------:R-:W0:Y:S01]  /*0db0*/  LDC.64 R4, c[0x0][0x390] ;  /* 0x0000e400ff047b82 */ /* 0x000e220000000a00 */
[----:B------:R-:W-:-:S04]  /*0dc0*/  IMAD R3, R0, UR5, R3 ;  /* 0x0000000500037c24 */ /* 0x000fc8000f8e0203 */
[----:B0-----:R-:W-:-:S05]  /*0dd0*/  IMAD.WIDE R2, R3, 0x4, R4 ;  /* 0x0000000403027825 */ /* 0x001fca00078e0204 */
[----:B------:R-:W-:Y:S01]  /*0de0*/  STG.E desc[UR10][R2.64], R27 ;  /* 0x0000001b02007986 */ /* 0x000fe2000c10190a */
[----:B------:R-:W-:Y:S05]  /*0df0*/  EXIT ;  /* 0x000000000000794d */ /* 0x000fea0003800000 */
.L_x_25:
        /* <DEDUP_REMOVED lines=16> */
.L_x_34:


//--------------------- .text._Z10naive_gemmPKfS0_Pfiii --------------------------
	.section	.text._Z10naive_gemmPKfS0_Pfiii,"ax",@progbits
	.align	128
        .global         _Z10naive_gemmPKfS0_Pfiii
        .type           _Z10naive_gemmPKfS0_Pfiii,@function
        .size           _Z10naive_gemmPKfS0_Pfiii,(.L_x_35 - _Z10naive_gemmPKfS0_Pfiii)
        .other          _Z10naive_gemmPKfS0_Pfiii,@"STO_CUDA_ENTRY STV_DEFAULT"
_Z10naive_gemmPKfS0_Pfiii:
.text._Z10naive_gemmPKfS0_Pfiii:
[----:B------:R-:W-:Y:S08]  /*0000*/  LDC R1, c[0x0][0x37c] ;  /* 0x0000df00ff017b82 */ /* 0x000ff00000000800 */
[----:B------:R-:W0:Y:S01]  /*0010*/  LDC R0, c[0x0][0x3a0] ;  /* 0x0000e800ff007b82 */ /* 0x000e220000000800 */
[----:B------:R-:W1:Y:S01]  /*0020*/  S2R R3, SR_TID.X ;  /* 0x0000000000037919 */ /* 0x000e620000002100 */
[----:B------:R-:W2:Y:S01]  /*0030*/  LDCU.64 UR4, c[0x0][0x358] ;  /* 0x00006b00ff0477ac */ /* 0x000ea20008000a00 */
[----:B------:R-:W-:Y:S01]  /*0040*/  HFMA2 R29, -RZ, RZ, 0, 0 ;  /* 0x00000000ff1d7431 */ /* 0x000fe200000001ff */
[----:B------:R-:W3:Y:S04]  /*0050*/  S2R R2, SR_TID.Y ;  /* 0x0000000000027919 */ /* 0x000ee80000002200 */
[----:B------:R-:W1:Y:S08]  /*0060*/  LDC R16, c[0x0][0x360] ;  /* 0x0000d800ff107b82 */ /* 0x000e700000000800 */
[----:B------:R-:W1:Y:S08]  /*0070*/  S2UR UR6, SR_CTAID.X ;  /* 0x00000000000679c3 */ /* 0x000e700000002500 */
[----:B------:R-:W3:Y:S01]  /*0080*/  S2UR UR7, SR_CTAID.Y ;  /* 0x00000000000779c3 */ /* 0x000ee20000002600 */
[----:B0-----:R-:W-:-:S07]  /*0090*/  ISETP.GE.AND P0, PT, R0, 0x1, PT ;  /* 0x000000010000780c */ /* 0x001fce0003f06270 */
[----:B------:R-:W3:Y:S01]  /*00a0*/  LDC R17, c[0x0][0x364] ;  /* 0x0000d900ff117b82 */ /* 0x000ee20000000800 */
[----:B-1----:R-:W-:Y:S02]  /*00b0*/  IMAD R16, R16, UR6, R3 ;  /* 0x0000000610107c24 */ /* 0x002fe4000f8e0203 */
[----:B---3--:R-:W-:-:S03]  /*00c0*/  IMAD R17, R17, UR7, R2 ;  /* 0x0000000711117c24 */ /* 0x008fc6000f8e0202 */
[----:B--2---:R-:W-:Y:S05]  /*00d0*/  @!P0 BRA `(.L_x_26) ;  /* 0x0000000400f08947 */ /* 0x004fea0003800000 */
[C---:B------:R-:W-:Y:S01]  /*00e0*/  ISETP.GE.U32.AND P1, PT, R0.reuse, 0x8, PT ;  /* 0x000000080000780c */ /* 0x040fe20003f26070 */
[----:B------:R-:W-:Y:S01]  /*00f0*/  IMAD R19, R17, R0, RZ ;  /* 0x0000000011137224 */ /* 0x000fe200078e02ff */
[----:B------:R-:W-:Y:S02]  /*0100*/  LOP3.LUT R24, R0, 0x7, RZ, 0xc0, !PT ;  /* 0x0000000700187812 */ /* 0x000fe400078ec0ff */
[----:B------:R-:W-:Y:S02]  /*0110*/  MOV R29, RZ ;  /* 0x000000ff001d7202 */ /* 0x000fe40000000f00 */
[----:B------:R-:W-:Y:S02]  /*0120*/  ISETP.NE.AND P0, PT, R24, RZ, PT ;  /* 0x000000ff1800720c */ /* 0x000fe40003f05270 */
[----:B------:R-:W-:-:S05]  /*0130*/  MOV R20, RZ ;  /* 0x000000ff00147202 */ /* 0x000fca0000000f00 */
[----:B------:R-:W-:Y:S06]  /*0140*/  @!P1 BRA `(.L_x_27) ;  /* 0x0000000000c89947 */ /* 0x000fec0003800000 */
[----:B------:R-:W0:Y:S01]  /*0150*/  LDC.64 R2, c[0x0][0x380] ;  /* 0x0000e000ff027b82 */ /* 0x000e220000000a00 */
[----:B------:R-:W-:Y:S02]  /*0160*/  LOP3.LUT R20, R0, 0x7ffffff8, RZ, 0xc0, !PT ;  /* 0x7ffffff800147812 */ /* 0x000fe400078ec0ff */
[----:B------:R-:W-:Y:S02]  /*0170*/  MOV R29, RZ ;  /* 0x000000ff001d7202 */ /* 0x000fe40000000f00 */
[----:B------:R-:W-:Y:S02]  /*0180*/  MOV R21, R16 ;  /* 0x0000001000157202 */ /* 0x000fe40000000f00 */
[----:B------:R-:W-:Y:S01]  /*0190*/  IADD3 R18, PT, PT, -R20, RZ, RZ ;  /* 0x000000ff14127210 */ /* 0x000fe20007ffe1ff */
[----:B0-----:R-:W-:-:S03]  /*01a0*/  IMAD.WIDE.U32 R2, R19, 0x4, R2 ;  /* 0x0000000413027825 */ /* 0x001fc600078e0002 */
[----:B------:R-:W-:-:S04]  /*01b0*/  IADD3 R5, P1, PT, R2, 0x10, RZ ;  /* 0x0000001002057810 */ /* 0x000fc80007f3e0ff */
[----:B------:R-:W-:-:S09]  /*01c0*/  IADD3.X R4, PT, PT, RZ, R3, RZ, P1, !PT ;  /* 0x00000003ff047210 */ /* 0x000fd20000ffe4ff */
.L_x_28:
[----:B------:R-:W0:Y:S01]  /*01d0*/  LDC.64 R14, c[0x0][0x388] ;  /* 0x0000e200ff0e7b82 */ /* 0x000e220000000a00 */
[----:B------:R-:W-:Y:S02]  /*01e0*/  MOV R2, R5 ;  /* 0x0000000500027202 */ /* 0x000fe40000000f00 */
[----:B------:R-:W-:-:S05]  /*01f0*/  MOV R3, R4 ;  /* 0x0000000400037202 */ /* 0x000fca0000000f00 */
[----:B------:R-:W2:Y:S01]  /*0200*/  LDG.E.CONSTANT R12, desc[UR4][R2.64+-0x10] ;  /* 0xfffff004020c7981 */ /* 0x000ea2000c1e9900 */
[----:B------:R-:W1:Y:S03]  /*0210*/  LDC R23, c[0x0][0x39c] ;  /* 0x0000e700ff177b82 */ /* 0x000e660000000800 */
[----:B------:R-:W3:Y:S04]  /*0220*/  LDG.E.CONSTANT R22, desc[UR4][R2.64+-0xc] ;  /* 0xfffff40402167981 */ /* 0x000ee8000c1e9900 */
[----:B------:R-:W4:Y:S04]  /*0230*/  LDG.E.CONSTANT R27, desc[UR4][R2.64+-0x8] ;  /* 0xfffff804021b7981 */ /* 0x000f28000c1e9900 */
[----:B------:R-:W5:Y:S01]  /*0240*/  LDG.E.CONSTANT R26, desc[UR4][R2.64+-0x4] ;  /* 0xfffffc04021a7981 */ /* 0x000f62000c1e9900 */
[----:B0-----:R-:W-:-:S05]  /*0250*/  IMAD.WIDE R14, R21, 0x4, R14 ;  /* 0x00000004150e7825 */ /* 0x001fca00078e020e */
[----:B------:R1:W2:Y:S02]  /*0260*/  LDG.E.CONSTANT R13, desc[UR4][R14.64] ;  /* 0x000000040e0d7981 */ /* 0x0002a4000c1e9900 */
[----:B-1----:R-:W-:-:S05]  /*0270*/  IMAD.WIDE R14, R23, 0x4, R14 ;  /* 0x00000004170e7825 */ /* 0x002fca00078e020e */
[----:B------:R0:W3:Y:S01]  /*0280*/  LDG.E.CONSTANT R25, desc[UR4][R14.64] ;  /* 0x000000040e197981 */ /* 0x0000e2000c1e9900 */
[----:B------:R-:W-:-:S04]  /*0290*/  IMAD.WIDE R10, R23, 0x4, R14 ;  /* 0x00000004170a7825 */ /* 0x000fc800078e020e */
[C---:B------:R-:W-:Y:S02]  /*02a0*/  IMAD.WIDE R8, R23.reuse, 0x4, R10 ;  /* 0x0000000417087825 */ /* 0x040fe400078e020a */
[----:B------:R-:W4:Y:S02]  /*02b0*/  LDG.E.CONSTANT R10, desc[UR4][R10.64] ;  /* 0x000000040a0a7981 */ /* 0x000f24000c1e9900 */
[C---:B------:R-:W-:Y:S02]  /*02c0*/  IMAD.WIDE R4, R23.reuse, 0x4, R8 ;  /* 0x0000000417047825 */ /* 0x040fe400078e0208 */
[----:B------:R-:W5:Y:S02]  /*02d0*/  LDG.E.CONSTANT R9, desc[UR4][R8.64] ;  /* 0x0000000408097981 */ /* 0x000f64000c1e9900 */
[C---:B------:R-:W-:Y:S02]  /*02e0*/  IMAD.WIDE R6, R23.reuse, 0x4, R4 ;  /* 0x0000000417067825 */ /* 0x040fe400078e0204 */
[----:B------:R-:W5:Y:S04]  /*02f0*/  LDG.E.CONSTANT R11, desc[UR4][R2.64+0x4] ;  /* 0x00000404020b7981 */ /* 0x000f68000c1e9900 */
[----:B------:R-:W5:Y:S04]  /*0300*/  LDG.E.CONSTANT R4, desc[UR4][R4.64] ;  /* 0x0000000404047981 */ /* 0x000f68000c1e9900 */
[----:B------:R-:W5:Y:S04]  /*0310*/  LDG.E.CONSTANT R8, desc[UR4][R2.64+0xc] ;  /* 0x00000c0402087981 */ /* 0x000f68000c1e9900 */
[----:B------:R-:W5:Y:S01]  /*0320*/  LDG.E.CONSTANT R5, desc[UR4][R2.64] ;  /* 0x0000000402057981 */ /* 0x000f62000c1e9900 */
[----:B--2---:R-:W-:Y:S01]  /*0330*/  FFMA R29, R12, R13, R29 ;  /* 0x0000000d0c1d7223 */ /* 0x004fe2000000001d */
[----:B------:R-:W-:-:S02]  /*0340*/  IMAD.WIDE R12, R23, 0x4, R6 ;  /* 0x00000004170c7825 */ /* 0x000fc400078e0206 */
[----:B------:R-:W2:Y:S02]  /*0350*/  LDG.E.CONSTANT R6, desc[UR4][R6.64] ;  /* 0x0000000406067981 */ /* 0x000ea4000c1e9900 */
[----:B0-----:R-:W-:Y:S02]  /*0360*/  IMAD.WIDE R14, R23, 0x4, R12 ;  /* 0x00000004170e7825 */ /* 0x001fe400078e020c */
[----:B------:R-:W2:Y:S04]  /*0370*/  LDG.E.CONSTANT R28, desc[UR4][R12.64] ;  /* 0x000000040c1c7981 */ /* 0x000ea8000c1e9900 */
[----:B------:R-:W2:Y:S04]  /*0380*/  LDG.E.CONSTANT R7, desc[UR4][R2.64+0x8] ;  /* 0x0000080402077981 */ /* 0x000ea8000c1e9900 */
[----:B------:R-:W2:Y:S01]  /*0390*/  LDG.E.CONSTANT R15, desc[UR4][R14.64] ;  /* 0x000000040e0f7981 */ /* 0x000ea2000c1e9900 */
[----:B---3--:R-:W-:Y:S01]  /*03a0*/  FFMA R22, R22, R25, R29 ;  /* 0x0000001916167223 */ /* 0x008fe2000000001d */
[----:B------:R-:W-:-:S03]  /*03b0*/  IADD3 R18, PT, PT, R18, 0x8, RZ ;  /* 0x0000000812127810 */ /* 0x000fc60007ffe0ff */
[----:B----4-:R-:W-:Y:S01]  /*03c0*/  FFMA R27, R27, R10, R22 ;  /* 0x0000000a1b1b7223 */ /* 0x010fe20000000016 */
[----:B------:R-:W-:-:S03]  /*03d0*/  ISETP.NE.AND P1, PT, R18, RZ, PT ;  /* 0x000000ff1200720c */ /* 0x000fc60003f25270 */
[----:B-----5:R-:W-:Y:S01]  /*03e0*/  FFMA R26, R26, R9, R27 ;  /* 0x000000091a1a7223 */ /* 0x020fe2000000001b */
[----:B------:R-:W-:-:S03]  /*03f0*/  LEA R21, R23, R21, 0x3 ;  /* 0x0000001517157211 */ /* 0x000fc600078e18ff */
[----:B------:R-:W-:Y:S01]  /*0400*/  FFMA R4, R5, R4, R26 ;  /* 0x0000000405047223 */ /* 0x000fe2000000001a */
[----:B------:R-:W-:-:S03]  /*0410*/  IADD3 R5, P2, PT, R2, 0x20, RZ ;  /* 0x0000002002057810 */ /* 0x000fc60007f5e0ff */
[----:B--2---:R-:W-:-:S04]  /*0420*/  FFMA R4, R11, R6, R4 ;  /* 0x000000060b047223 */ /* 0x004fc80000000004 */
[----:B------:R-:W-:Y:S01]  /*0430*/  FFMA R7, R7, R28, R4 ;  /* 0x0000001c07077223 */ /* 0x000fe20000000004 */
[----:B------:R-:W-:-:S03]  /*0440*/  IADD3.X R4, PT, PT, RZ, R3, RZ, P2, !PT ;  /* 0x00000003ff047210 */ /* 0x000fc600017fe4ff */
[----:B------:R-:W-:Y:S01]  /*0450*/  FFMA R29, R8, R15, R7 ;  /* 0x0000000f081d7223 */ /* 0x000fe20000000007 */
[----:B------:R-:W-:Y:S06]  /*0460*/  @P1 BRA `(.L_x_28) ;  /* 0xfffffffc00581947 */ /* 0x000fec000383ffff */
.L_x_27:
[----:B------:R-:W-:Y:S05]  /*0470*/  @!P0 BRA `(.L_x_26) ;  /* 0x0000000400088947 */ /* 0x000fea0003800000 */
[----:B------:R-:W-:Y:S02]  /*0480*/  ISETP.GE.U32.AND P1, PT, R24, 0x4, PT ;  /* 0x000000041800780c */ /* 0x000fe40003f26070 */
[----:B------:R-:W-:-:S04]  /*0490*/  LOP3.LUT R14, R0, 0x3, RZ, 0xc0, !PT ;  /* 0x00000003000e7812 */ /* 0x000fc800078ec0ff */
[----:B------:R-:W-:-:S07]  /*04a0*/  ISETP.NE.AND P0, PT, R14, RZ, PT ;  /* 0x000000ff0e00720c */ /* 0x000fce0003f05270 */
[----:B------:R-:W-:Y:S06]  /*04b0*/  @!P1 BRA `(.L_x_29) ;  /* 0x0000000000709947 */ /* 0x000fec0003800000 */
[----:B------:R-:W0:Y:S01]  /*04c0*/  LDC R11, c[0x0][0x39c] ;  /* 0x0000e700ff0b7b82 */ /* 0x000e220000000800 */
[----:B------:R-:W1:Y:S01]  /*04d0*/  LDCU.64 UR6, c[0x0][0x380] ;  /* 0x00007000ff0677ac */ /* 0x000e620008000a00 */
[CC--:B------:R-:W-:Y:S02]  /*04e0*/  IADD3 R3, PT, PT, R19.reuse, R20.reuse, RZ ;  /* 0x0000001413037210 */ /* 0x0c0fe40007ffe0ff */
[----:B------:R-:W-:-:S04]  /*04f0*/  IADD3 R8, P1, PT, R19, R20, RZ ;  /* 0x0000001413087210 */ /* 0x000fc80007f3e0ff */
[----:B------:R-:W2:Y:S08]  /*0500*/  LDC.64 R4, c[0x0][0x388] ;  /* 0x0000e200ff047b82 */ /* 0x000eb00000000a00 */
[----:B------:R-:W3:Y:S01]  /*0510*/  LDC.64 R12, c[0x0][0x380] ;  /* 0x0000e000ff0c7b82 */ /* 0x000ee20000000a00 */
[----:B0-----:R-:W-:-:S04]  /*0520*/  IMAD R7, R20, R11, R16 ;  /* 0x0000000b14077224 */ /* 0x001fc800078e0210 */
[----:B--2---:R-:W-:-:S04]  /*0530*/  IMAD.WIDE R4, R7, 0x4, R4 ;  /* 0x0000000407047825 */ /* 0x004fc800078e0204 */
[----:B------:R-:W-:Y:S02]  /*0540*/  IMAD.WIDE R6, R11, 0x4, R4 ;  /* 0x000000040b067825 */ /* 0x000fe400078e0204 */
[----:B------:R-:W2:Y:S02]  /*0550*/  LDG.E.CONSTANT R4, desc[UR4][R4.64] ;  /* 0x0000000404047981 */ /* 0x000ea4000c1e9900 */
[----:B---3--:R-:W-:Y:S01]  /*0560*/  IMAD.WIDE.U32 R12, R3, 0x4, R12 ;  /* 0x00000004030c7825 */ /* 0x008fe200078e000c */
[----:B------:R-:W-:Y:S02]  /*0570*/  IADD3.X R3, PT, PT, RZ, RZ, RZ, P1, !PT ;  /* 0x000000ffff037210 */ /* 0x000fe40000ffe4ff */
[----:B-1----:R-:W-:-:S03]  /*0580*/  LEA R2, P1, R8, UR6, 0x2 ;  /* 0x0000000608027c11 */ /* 0x002fc6000f8210ff */
[----:B------:R-:W2:Y:S01]  /*0590*/  LDG.E.CONSTANT R12, desc[UR4][R12.64] ;  /* 0x000000040c0c7981 */ /* 0x000ea2000c1e9900 */
[----:B------:R-:W-:Y:S01]  /*05a0*/  LEA.HI.X R3, R8, UR7, R3, 0x2, P1 ;  /* 0x0000000708037c11 */ /* 0x000fe200088f1403 */
[C---:B------:R-:W-:Y:S02]  /*05b0*/  IMAD.WIDE R8, R11.reuse, 0x4, R6 ;  /* 0x000000040b087825 */ /* 0x040fe400078e0206 */
[----:B------:R-:W3:Y:S04]  /*05c0*/  LDG.E.CONSTANT R6, desc[UR4][R6.64] ;  /* 0x0000000406067981 */ /* 0x000ee8000c1e9900 */
[----:B------:R-:W3:Y:S01]  /*05d0*/  LDG.E.CONSTANT R18, desc[UR4][R2.64+0x4] ;  /* 0x0000040402127981 */ /* 0x000ee2000c1e9900 */
[----:B------:R-:W-:-:S03]  /*05e0*/  IMAD.WIDE R10, R11, 0x4, R8 ;  /* 0x000000040b0a7825 */ /* 0x000fc600078e0208 */
[----:B------:R-:W4:Y:S04]  /*05f0*/  LDG.E.CONSTANT R21, desc[UR4][R8.64] ;  /* 0x0000000408157981 */ /* 0x000f28000c1e9900 */
[----:B------:R-:W4:Y:S04]  /*0600*/  LDG.E.CONSTANT R15, desc[UR4][R2.64+0x8] ;  /* 0x00000804020f7981 */ /* 0x000f28000c1e9900 */
[----:B------:R-:W5:Y:S04]  /*0610*/  LDG.E.CONSTANT R22, desc[UR4][R2.64+0xc] ;  /* 0x00000c0402167981 */ /* 0x000f68000c1e9900 */
[----:B------:R-:W5:Y:S01]  /*0620*/  LDG.E.CONSTANT R10, desc[UR4][R10.64] ;  /* 0x000000040a0a7981 */ /* 0x000f62000c1e9900 */
[----:B------:R-:W-:Y:S01]  /*0630*/  IADD3 R20, PT, PT, R20, 0x4, RZ ;  /* 0x0000000414147810 */ /* 0x000fe20007ffe0ff */
[----:B--2---:R-:W-:-:S04]  /*0640*/  FFMA R29, R12, R4, R29 ;  /* 0x000000040c1d7223 */ /* 0x004fc8000000001d */
[----:B---3--:R-:W-:-:S04]  /*0650*/  FFMA R18, R18, R6, R29 ;  /* 0x0000000612127223 */ /* 0x008fc8000000001d */
[----:B----4-:R-:W-:-:S04]  /*0660*/  FFMA R15, R15, R21, R18 ;  /* 0x000000150f0f7223 */ /* 0x010fc80000000012 */
[----:B-----5:R-:W-:-:S07]  /*0670*/  FFMA R29, R22, R10, R15 ;  /* 0x0000000a161d7223 */ /* 0x020fce000000000f */
.L_x_29:
[----:B------:R-:W-:Y:S05]  /*0680*/  @!P0 BRA `(.L_x_26) ;  /* 0x0000000000848947 */ /* 0x000fea0003800000 */
[----:B------:R-:W-:Y:S01]  /*0690*/  ISETP.NE.AND P1, PT, R14, 0x1, PT ;  /* 0x000000010e00780c */ /* 0x000fe20003f25270 */
[----:B------:R-:W0:Y:S01]  /*06a0*/  LDC.64 R8, c[0x0][0x388] ;  /* 0x0000e200ff087b82 */ /* 0x000e220000000a00 */
[----:B------:R-:W-:-:S04]  /*06b0*/  LOP3.LUT R0, R0, 0x1, RZ, 0xc0, !PT ;  /* 0x0000000100007812 */ /* 0x000fc800078ec0ff */
[----:B------:R-:W-:-:S03]  /*06c0*/  ISETP.NE.U32.AND P0, PT, R0, 0x1, PT ;  /* 0x000000010000780c */ /* 0x000fc60003f05070 */
[----:B------:R-:W1:Y:S04]  /*06d0*/  LDC.64 R10, c[0x0][0x380] ;  /* 0x0000e000ff0a7b82 */ /* 0x000e680000000a00 */
[CC--:B------:R-:W-:Y:S02]  /*06e0*/  @P1 IADD3 R21, PT, PT, R19.reuse, R20.reuse, RZ ;  /* 0x0000001413151210 */ /* 0x0c0fe40007ffe0ff */
[----:B------:R-:W-:Y:S02]  /*06f0*/  @P1 IADD3 R0, P2, PT, R19, R20, RZ ;  /* 0x0000001413001210 */ /* 0x000fe40007f5e0ff */
[----:B------:R-:W2:Y:S02]  /*0700*/  @P1 LDC R15, c[0x0][0x39c] ;  /* 0x0000e700ff0f1b82 */ /* 0x000ea40000000800 */
[----:B------:R-:W-:-:S06]  /*0710*/  @P1 IADD3.X R12, PT, PT, RZ, RZ, RZ, P2, !PT ;  /* 0x000000ffff0c1210 */ /* 0x000fcc00017fe4ff */
[----:B------:R-:W3:Y:S08]  /*0720*/  @P1 LDC.64 R6, c[0x0][0x380] ;  /* 0x0000e000ff061b82 */ /* 0x000ef00000000a00 */
[----:B------:R-:W4:Y:S01]  /*0730*/  @!P0 LDC R13, c[0x0][0x39c] ;  /* 0x0000e700ff0d8b82 */ /* 0x000f220000000800 */
[----:B-1----:R-:W-:-:S06]  /*0740*/  @P1 IMAD.WIDE.U32 R10, R21, 0x4, R10 ;  /* 0x00000004150a1825 */ /* 0x002fcc00078e000a */
[----:B------:R-:W5:Y:S01]  /*0750*/  @P1 LDG.E.CONSTANT R10, desc[UR4][R10.64] ;  /* 0x000000040a0a1981 */ /* 0x000f62000c1e9900 */
[----:B------:R-:W1:Y:S01]  /*0760*/  LDC.64 R2, c[0x0][0x380] ;  /* 0x0000e000ff027b82 */ /* 0x000e620000000a00 */
[C---:B--2---:R-:W-:Y:S01]  /*0770*/  @P1 IMAD R23, R20.reuse, R15, R16 ;  /* 0x0000000f14171224 */ /* 0x044fe200078e0210 */
[----:B------:R-:W-:-:S03]  /*0780*/  @P1 IADD3 R20, PT, PT, R20, 0x2, RZ ;  /* 0x0000000214141810 */ /* 0x000fc60007ffe0ff */
[----:B0-----:R-:W-:-:S03]  /*0790*/  @P1 IMAD.WIDE R8, R23, 0x4, R8 ;  /* 0x0000000417081825 */ /* 0x001fc600078e0208 */
[----:B------:R-:W0:Y:S01]  /*07a0*/  LDC.64 R4, c[0x0][0x388] ;  /* 0x0000e200ff047b82 */ /* 0x000e220000000a00 */
[C---:B---3--:R-:W-:Y:S02]  /*07b0*/  @P1 LEA R6, P2, R0.reuse, R6, 0x2 ;  /* 0x0000000600061211 */ /* 0x048fe400078410ff */
[----:B------:R-:W-:Y:S01]  /*07c0*/  @!P0 IADD3 R19, PT, PT, R19, R20, RZ ;  /* 0x0000001413138210 */ /* 0x000fe20007ffe0ff */
[----:B------:R-:W-:Y:S01]  /*07d0*/  @P1 IMAD.WIDE R14, R15, 0x4, R8 ;  /* 0x000000040f0e1825 */ /* 0x000fe200078e0208 */
[----:B------:R-:W-:Y:S02]  /*07e0*/  @P1 LEA.HI.X R7, R0, R7, R12, 0x2, P2 ;  /* 0x0000000700071211 */ /* 0x000fe400010f140c */
[----:B------:R-:W5:Y:S01]  /*07f0*/  @P1 LDG.E.CONSTANT R0, desc[UR4][R8.64] ;  /* 0x0000000408001981 */ /* 0x000f62000c1e9900 */
[----:B----4-:R-:W-:-:S03]  /*0800*/  @!P0 IMAD R13, R20, R13, R16 ;  /* 0x0000000d140d8224 */ /* 0x010fc600078e0210 */
[----:B------:R-:W2:Y:S04]  /*0810*/  @P1 LDG.E.CONSTANT R7, desc[UR4][R6.64+0x4] ;  /* 0x0000040406071981 */ /* 0x000ea8000c1e9900 */
[----:B------:R-:W2:Y:S01]  /*0820*/  @P1 LDG.E.CONSTANT R14, desc[UR4][R14.64] ;  /* 0x000000040e0e1981 */ /* 0x000ea2000c1e9900 */
[----:B-1----:R-:W-:-:S06]  /*0830*/  @!P0 IMAD.WIDE.U32 R2, R19, 0x4, R2 ;  /* 0x0000000413028825 */ /* 0x002fcc00078e0002 */
[----:B------:R-:W3:Y:S01]  /*0840*/  @!P0 LDG.E.CONSTANT R2, desc[UR4][R2.64] ;  /* 0x0000000402028981 */ /* 0x000ee2000c1e9900 */
[----:B0-----:R-:W-:-:S06]  /*0850*/  @!P0 IMAD.WIDE R4, R13, 0x4, R4 ;  /* 0x000000040d048825 */ /* 0x001fcc00078e0204 */
[----:B------:R-:W3:Y:S01]  /*0860*/  @!P0 LDG.E.CONSTANT R4, desc[UR4][R4.64] ;  /* 0x0000000404048981 */ /* 0x000ee2000c1e9900 */
[----:B-----5:R-:W-:-:S04]  /*0870*/  @P1 FFMA R0, R10, R0, R29 ;  /* 0x000000000a001223 */ /* 0x020fc8000000001d */
[----:B--2---:R-:W-:-:S04]  /*0880*/  @P1 FFMA R29, R7, R14, R0 ;  /* 0x0000000e071d1223 */ /* 0x004fc80000000000 */
[----:B---3--:R-:W-:-:S07]  /*0890*/  @!P0 FFMA R29, R2, R4, R29 ;  /* 0x00000004021d8223 */ /* 0x008fce000000001d */
.L_x_26:
[----:B------:R-:W0:Y:S01]  /*08a0*/  LDC.64 R2, c[0x0][0x390] ;  /* 0x0000e400ff027b82 */ /* 0x000e220000000a00 */
[----:B------:R-:W1:Y:S02]  /*08b0*/  LDCU UR6, c[0x0][0x39c] ;  /* 0x00007380ff0677ac */ /* 0x000e640008000800 */
[----:B-1----:R-:W-:-:S04]  /*08c0*/  IMAD R17, R17, UR6, R16 ;  /* 0x0000000611117c24 */ /* 0x002fc8000f8e0210 */
[----:B0-----:R-:W-:-:S05]  /*08d0*/  IMAD.WIDE R2, R17, 0x4, R2 ;  /* 0x0000000411027825 */ /* 0x001fca00078e0202 */
[----:B------:R-:W-:Y:S01]  /*08e0*/  STG.E desc[UR4][R2.64], R29 ;  /* 0x0000001d02007986 */ /* 0x000fe2000c101904 */
[----:B------:R-:W-:Y:S05]  /*08f0*/  EXIT ;  /* 0x000000000000794d */ /* 0x000fea0003800000 */
.L_x_30:
        /* <DEDUP_REMOVED lines=16> */
.L_x_35:


//--------------------- .nv.shared._Z17registers_1d_gemmPKfS0_Pfiii --------------------------
	.section	.nv.shared._Z17registers_1d_gemmPKfS0_Pfiii,"aw",@nobits
	.sectionflags	@""
	.align	4
.nv.shared._Z17registers_1d_gemmPKfS0_Pfiii:
	.zero		17408


//--------------------- .nv.shared.reserved.0     --------------------------
	.section	.nv.shared.reserved.0,"aw",@nobits
	.weak		__nv_reservedSMEM_offset_0_alias
	.size		__nv_reservedSMEM_offset_0_alias, 0, 64
	.other		__nv_reservedSMEM_offset_0_alias,@"STO_CUDA_RESERVED_SHARED STV_DEFAULT"
__nv_reservedSMEM_offset_0_alias:
	.zero		0
	.zero		64


//--------------------- .nv.shared._Z19buffered_shmem_gemmPKfS0_Pfiii --------------------------
	.section	.nv.shared._Z19buffered_shmem_gemmPKfS0_Pfiii,"aw",@nobits
	.sectionflags	@""
	.align	4
.nv.shared._Z19buffered_shmem_gemmPKfS0_Pfiii:
	.zero		5120


//--------------------- .nv.shared._Z10shmem_gemmPKfS0_Pfiii --------------------------
	.section	.nv.shared._Z10shmem_gemmPKfS0_Pfiii,"aw",@nobits
	.sectionflags	@""
	.align	4
.nv.shared._Z10shmem_gemmPKfS0_Pfiii:
	.zero		3072


//--------------------- .nv.constant0._Z17registers_1d_gemmPKfS0_Pfiii --------------------------
	.section	.nv.constant0._Z17registers_1d_gemmPKfS0_Pfiii,"a",@progbits
	.sectionflags	@""
	.align	4
.nv.constant0._Z17registers_1d_gemmPKfS0_Pfiii:
	.zero		932


//--------------------- .nv.constant0._Z19buffered_shmem_gemmPKfS0_Pfiii --------------------------
	.section	.nv.constant0._Z19buffered_shmem_gemmPKfS0_Pfiii,"a",@progbits
	.sectionflags	@""
	.align	4
.nv.constant0._Z19buffered_shmem_gemmPKfS0_Pfiii:
	.zero		932


//--------------------- .nv.constant0._Z10shmem_gemmPKfS0_Pfiii --------------------------
	.section	.nv.constant0._Z10shmem_gemmPKfS0_Pfiii,"a",@progbits
	.sectionflags	@""
	.align	4
.nv.constant0._Z10shmem_gemmPKfS0_Pfiii:
	.zero		932


//--------------------- .nv.constant0._Z10naive_gemmPKfS0_Pfiii --------------------------
	.section	.nv.constant0._Z10naive_gemmPKfS0_Pfiii,"a",@progbits
	.sectionflags	@""
	.align	4
.nv.constant0._Z10naive_gemmPKfS0_Pfiii:
	.zero		932


//--------------------- SYMBOLS --------------------------

	.type		.nv.reservedSmem.offset0,@object
	.size		.nv.reservedSmem.offset0,0x4
	.type		.nv.reservedSmem.cap,@object
	.size		.nv.reservedSmem.cap,0x4
